	.headerflags	@"EF_CUDA_TEXMODE_UNIFIED EF_CUDA_64BIT_ADDRESS EF_CUDA_ACCELERATORS EF_CUDA_SM90 EF_CUDA_VIRTUAL_SM(EF_CUDA_SM90)"
	.elftype	@"ET_EXEC"


//--------------------- .nv.info                  --------------------------
	.section	.nv.info,"",@"SHT_CUDA_INFO"
	.align	4


	//----- nvinfo : EIATTR_REGCOUNT
	.align		4
        /*0000*/ 	.byte	0x04, 0x2f
        /*0002*/ 	.short	(.L_1 - .L_0)
	.align		4
.L_0:
        /*0004*/ 	.word	index@(triton_poi_fused_max_pool2d_with_indices_6)
        /*0008*/ 	.word	0x00000050


	//----- nvinfo : EIATTR_MIN_STACK_SIZE
	.align		4
.L_1:
        /*000c*/ 	.byte	0x04, 0x12
        /*000e*/ 	.short	(.L_3 - .L_2)
	.align		4
.L_2:
        /*0010*/ 	.word	index@(triton_poi_fused_max_pool2d_with_indices_6)
        /*0014*/ 	.word	0x00000000


	//----- nvinfo : EIATTR_FRAME_SIZE
	.align		4
.L_3:
        /*0018*/ 	.byte	0x04, 0x11
        /*001a*/ 	.short	(.L_5 - .L_4)
	.align		4
.L_4:
        /*001c*/ 	.word	index@(triton_poi_fused_max_pool2d_with_indices_6)
        /*0020*/ 	.word	0x00000000


	//----- nvinfo : EIATTR_MIN_STACK_SIZE
	.align		4
.L_5:
        /*0024*/ 	.byte	0x04, 0x12
        /*0026*/ 	.short	(.L_7 - .L_6)
	.align		4
.L_6:
        /*0028*/ 	.word	index@(triton_poi_fused_max_pool2d_with_indices_6)
        /*002c*/ 	.word	0x00000000
.L_7:


//--------------------- .nv.info.triton_poi_fused_max_pool2d_with_indices_6 --------------------------
	.section	.nv.info.triton_poi_fused_max_pool2d_with_indices_6,"",@"SHT_CUDA_INFO"
	.sectionflags	@""
	.align	4


	//----- nvinfo : EIATTR_CUDA_API_VERSION
	.align		4
        /*0000*/ 	.byte	0x04, 0x37
        /*0002*/ 	.short	(.L_9 - .L_8)
.L_8:
        /*0004*/ 	.word	0x0000007c


	//----- nvinfo : EIATTR_KPARAM_INFO
	.align		4
.L_9:
        /*0008*/ 	.byte	0x04, 0x17
        /*000a*/ 	.short	(.L_11 - .L_10)
.L_10:
        /*000c*/ 	.word	0x00000000
        /*0010*/ 	.short	0x0004
        /*0012*/ 	.short	0x001c
        /*0014*/ 	.byte	0x00, 0xf0, 0x11, 0x00


	//----- nvinfo : EIATTR_KPARAM_INFO
	.align		4
.L_11:
        /*0018*/ 	.byte	0x04, 0x17
        /*001a*/ 	.short	(.L_13 - .L_12)
.L_12:
        /*001c*/ 	.word	0x00000000
        /*0020*/ 	.short	0x0003
        /*0022*/ 	.short	0x0018
        /*0024*/ 	.byte	0x00, 0xf0, 0x11, 0x00


	//----- nvinfo : EIATTR_KPARAM_INFO
	.align		4
.L_13:
        /*0028*/ 	.byte	0x04, 0x17
        /*002a*/ 	.short	(.L_15 - .L_14)
.L_14:
        /*002c*/ 	.word	0x00000000
        /*0030*/ 	.short	0x0002
        /*0032*/ 	.short	0x0010
        /*0034*/ 	.byte	0x00, 0xf4, 0x21, 0x00


	//----- nvinfo : EIATTR_KPARAM_INFO
	.align		4
.L_15:
        /*0038*/ 	.byte	0x04, 0x17
        /*003a*/ 	.short	(.L_17 - .L_16)
.L_16:
        /*003c*/ 	.word	0x00000000
        /*0040*/ 	.short	0x0001
        /*0042*/ 	.short	0x0008
        /*0044*/ 	.byte	0x00, 0xf4, 0x21, 0x00


	//----- nvinfo : EIATTR_KPARAM_INFO
	.align		4
.L_17:
        /*0048*/ 	.byte	0x04, 0x17
        /*004a*/ 	.short	(.L_19 - .L_18)
.L_18:
        /*004c*/ 	.word	0x00000000
        /*0050*/ 	.short	0x0000
        /*0052*/ 	.short	0x0000
        /*0054*/ 	.byte	0x00, 0xf4, 0x21, 0x00


	//----- nvinfo : EIATTR_SPARSE_MMA_MASK
	.align		4
.L_19:
        /*0058*/ 	.byte	0x03, 0x50
        /*005a*/ 	.short	0x0000


	//----- nvinfo : EIATTR_MAXREG_COUNT
	.align		4
        /*005c*/ 	.byte	0x03, 0x1b
        /*005e*/ 	.short	0x00ff


	//----- nvinfo : EIATTR_EXIT_INSTR_OFFSETS
	.align		4
        /*0060*/ 	.byte	0x04, 0x1c
        /*0062*/ 	.short	(.L_21 - .L_20)


	//   ....[0]....
.L_20:
        /*0064*/ 	.word	0x00002d90


	//   ....[1]....
        /*0068*/ 	.word	0x00002db0


	//----- nvinfo : EIATTR_REQNTID
	.align		4
.L_21:
        /*006c*/ 	.byte	0x04, 0x10
        /*006e*/ 	.short	(.L_23 - .L_22)
.L_22:
        /*0070*/ 	.word	0x00000080
        /*0074*/ 	.word	0x00000001
        /*0078*/ 	.word	0x00000001


	//----- nvinfo : EIATTR_CBANK_PARAM_SIZE
	.align		4
.L_23:
        /*007c*/ 	.byte	0x03, 0x19
        /*007e*/ 	.short	0x0020


	//----- nvinfo : EIATTR_PARAM_CBANK
	.align		4
        /*0080*/ 	.byte	0x04, 0x0a
        /*0082*/ 	.short	(.L_25 - .L_24)
	.align		4
.L_24:
        /*0084*/ 	.word	index@(.nv.constant0.triton_poi_fused_max_pool2d_with_indices_6)
        /*0088*/ 	.short	0x0210
        /*008a*/ 	.short	0x0020


	//----- nvinfo : EIATTR_SW_WAR
	.align		4
.L_25:
        /*008c*/ 	.byte	0x04, 0x36
        /*008e*/ 	.short	(.L_27 - .L_26)
.L_26:
        /*0090*/ 	.word	0x00000008
.L_27:


//--------------------- .nv.callgraph             --------------------------
	.section	.nv.callgraph,"",@"SHT_CUDA_CALLGRAPH"
	.align	4
	.sectionentsize	8
	.align		4
        /*0000*/ 	.word	0x00000000
	.align		4
        /*0004*/ 	.word	0xffffffff
	.align		4
        /*0008*/ 	.word	0x00000000
	.align		4
        /*000c*/ 	.word	0xfffffffe
	.align		4
        /*0010*/ 	.word	0x00000000
	.align		4
        /*0014*/ 	.word	0xfffffffd
	.align		4
        /*0018*/ 	.word	0x00000000
	.align		4
        /*001c*/ 	.word	0xfffffffc


//--------------------- .text.triton_poi_fused_max_pool2d_with_indices_6 --------------------------
	.section	.text.triton_poi_fused_max_pool2d_with_indices_6,"ax",@progbits
	.sectionflags	@"SHF_BARRIERS=1"
	.align	128
        .global         triton_poi_fused_max_pool2d_with_indices_6
        .type           triton_poi_fused_max_pool2d_with_indices_6,@function
        .size           triton_poi_fused_max_pool2d_with_indices_6,(.L_x_1 - triton_poi_fused_max_pool2d_with_indices_6)
        .other          triton_poi_fused_max_pool2d_with_indices_6,@"STO_CUDA_ENTRY STV_DEFAULT"
triton_poi_fused_max_pool2d_with_indices_6:
.text.triton_poi_fused_max_pool2d_with_indices_6:
[----:B------:R-:W0:Y:S02]  /*0000*/  LDC R1, c[0x0][0x28] ;  /* 0x00000a00ff017b82 */ /* 0x000e240000000800 */
[----:B------:R-:W1:Y:S01]  /*0010*/  S2R R8, SR_TID.X ;  /* 0x0000000000087919 */ /* 0x000e620000002100 */
[----:B------:R-:W2:Y:S01]  /*0020*/  LDC.64 R74, c[0x0][0x210] ;  /* 0x00008400ff4a7b82 */ /* 0x000ea20000000a00 */
[----:B------:R-:W-:Y:S02]  /*0030*/  CS2R R16, SRZ ;  /* 0x0000000000107805 */ /* 0x000fe4000001ff00 */
[----:B------:R-:W-:Y:S01]  /*0040*/  CS2R R18, SRZ ;  /* 0x0000000000127805 */ /* 0x000fe2000001ff00 */
[----:B------:R-:W3:Y:S01]  /*0050*/  S2R R0, SR_CTAID.Y ;  /* 0x0000000000007919 */ /* 0x000ee20000002600 */
[----:B------:R-:W-:Y:S02]  /*0060*/  CS2R R12, SRZ ;  /* 0x00000000000c7805 */ /* 0x000fe4000001ff00 */
[----:B------:R-:W-:Y:S01]  /*0070*/  CS2R R14, SRZ ;  /* 0x00000000000e7805 */ /* 0x000fe2000001ff00 */
[----:B------:R-:W-:Y:S01]  /*0080*/  ULDC.64 UR6, c[0x0][0x208] ;  /* 0x0000820000067ab9 */ /* 0x000fe20000000a00 */
[----:B------:R-:W4:Y:S01]  /*0090*/  S2R R7, SR_CTAID.X ;  /* 0x0000000000077919 */ /* 0x000f220000002500 */
[----:B-1----:R-:W-:Y:S01]  /*00a0*/  SHF.R.U32.HI R6, RZ, 0x5, R8 ;  /* 0x00000005ff067819 */ /* 0x002fe20000011608 */
[----:B---3--:R-:W-:Y:S01]  /*00b0*/  IMAD.SHL.U32 R3, R0, 0x4, RZ ;  /* 0x0000000400037824 */ /* 0x008fe200078e00ff */
[----:B------:R-:W-:-:S02]  /*00c0*/  SHF.R.S32.HI R0, RZ, 0x1d, R0 ;  /* 0x0000001dff007819 */ /* 0x000fc40000011400 */
[----:B------:R-:W-:Y:S02]  /*00d0*/  SGXT.U32 R6, R6, 0x2 ;  /* 0x000000020606781a */ /* 0x000fe40000000000 */
[----:B------:R-:W-:Y:S02]  /*00e0*/  SGXT R2, R0, 0x1 ;  /* 0x000000010002781a */ /* 0x000fe40000000200 */
[----:B------:R-:W-:-:S04]  /*00f0*/  LOP3.LUT R6, R6, R3, RZ, 0xfc, !PT ;  /* 0x0000000306067212 */ /* 0x000fc800078efcff */
[----:B------:R-:W-:-:S04]  /*0100*/  LEA.HI R0, R2, R6, RZ, 0x4 ;  /* 0x0000000602007211 */ /* 0x000fc800078f20ff */
[----:B------:R-:W-:Y:S02]  /*0110*/  SHF.R.S32.HI R2, RZ, 0x4, R0 ;  /* 0x00000004ff027819 */ /* 0x000fe40000011400 */
[----:B------:R-:W-:Y:S01]  /*0120*/  LOP3.LUT R3, R0, 0xfffffff0, RZ, 0xc0, !PT ;  /* 0xfffffff000037812 */ /* 0x000fe200078ec0ff */
[----:B------:R-:W-:Y:S01]  /*0130*/  IMAD.SHL.U32 R0, R8, 0x8, RZ ;  /* 0x0000000808007824 */ /* 0x000fe200078e00ff */
[----:B------:R-:W-:-:S03]  /*0140*/  LEA.HI R4, R2, R2, RZ, 0x4 ;  /* 0x0000000202047211 */ /* 0x000fc600078f20ff */
[----:B------:R-:W-:Y:S01]  /*0150*/  IMAD.IADD R25, R6, 0x1, -R3 ;  /* 0x0000000106197824 */ /* 0x000fe200078e0a03 */
[----:B------:R-:W-:Y:S02]  /*0160*/  LOP3.LUT R5, R4, 0xfffffff0, RZ, 0xc0, !PT ;  /* 0xfffffff004057812 */ /* 0x000fe400078ec0ff */
[----:B------:R-:W-:Y:S01]  /*0170*/  LOP3.LUT R0, R0, 0xf8, RZ, 0xc0, !PT ;  /* 0x000000f800007812 */ /* 0x000fe200078ec0ff */
[C---:B------:R-:W-:Y:S02]  /*0180*/  IMAD R24, R2.reuse, 0x20, R25 ;  /* 0x0000002002187824 */ /* 0x040fe400078e0219 */
[----:B------:R-:W-:Y:S01]  /*0190*/  IMAD.IADD R26, R2, 0x1, -R5 ;  /* 0x00000001021a7824 */ /* 0x000fe200078e0a05 */
[----:B----4-:R-:W-:Y:S01]  /*01a0*/  PRMT R3, R0, 0x6540, R7 ;  /* 0x0000654000037816 */ /* 0x010fe20000000007 */
[----:B------:R-:W-:-:S03]  /*01b0*/  IMAD.SHL.U32 R24, R24, 0x200, RZ ;  /* 0x0000020018187824 */ /* 0x000fc600078e00ff */
[----:B------:R-:W-:Y:S01]  /*01c0*/  ISETP.GT.AND P0, PT, R26, RZ, PT ;  /* 0x000000ff1a00720c */ /* 0x000fe20003f04270 */
[C---:B------:R-:W-:Y:S02]  /*01d0*/  VIADD R36, R24.reuse, 0xffffdf00 ;  /* 0xffffdf0018247836 */ /* 0x040fe40000000000 */
[----:B------:R-:W-:Y:S01]  /*01e0*/  VIADD R38, R24, 0xffffe000 ;  /* 0xffffe00018267836 */ /* 0x000fe20000000000 */
[----:B------:R-:W-:Y:S01]  /*01f0*/  ISETP.GT.AND P2, PT, R25, RZ, P0 ;  /* 0x000000ff1900720c */ /* 0x000fe20000744270 */
[----:B------:R-:W-:Y:S01]  /*0200*/  IMAD.IADD R4, R3, 0x1, R36 ;  /* 0x0000000103047824 */ /* 0x000fe200078e0224 */
[----:B------:R-:W-:Y:S01]  /*0210*/  ISETP.GT.AND P1, PT, R25, -0x1, P0 ;  /* 0xffffffff1900780c */ /* 0x000fe20000724270 */
[C---:B------:R-:W-:Y:S01]  /*0220*/  IMAD.IADD R20, R3.reuse, 0x1, R38 ;  /* 0x0000000103147824 */ /* 0x040fe200078e0226 */
[C---:B------:R-:W-:Y:S01]  /*0230*/  ISETP.LT.AND P2, PT, R3.reuse, 0x100, P2 ;  /* 0x000001000300780c */ /* 0x040fe20001741270 */
[----:B--2---:R-:W-:Y:S01]  /*0240*/  IMAD.WIDE R4, R4, 0x4, R74 ;  /* 0x0000000404047825 */ /* 0x004fe200078e024a */
[----:B------:R-:W-:-:S03]  /*0250*/  ISETP.LT.AND P1, PT, R3, 0x100, P1 ;  /* 0x000001000300780c */ /* 0x000fc60000f21270 */
[----:B------:R-:W-:-:S08]  /*0260*/  IMAD.WIDE R20, R20, 0x4, R74 ;  /* 0x0000000414147825 */ /* 0x000fd000078e024a */
[----:B------:R-:W2:Y:S04]  /*0270*/  @P2 LDG.E.EL.128 R16, desc[UR6][R4.64] ;  /* 0x0000000604102981 */ /* 0x000ea8000c2e1d00 */
[----:B------:R-:W3:Y:S01]  /*0280*/  @P1 LDG.E.EL.128 R12, desc[UR6][R20.64] ;  /* 0x00000006140c1981 */ /* 0x000ee2000c2e1d00 */
[----:B------:R-:W-:Y:S01]  /*0290*/  VIADD R40, R24, 0xffffe100 ;  /* 0xffffe10018287836 */ /* 0x000fe20000000000 */
[----:B------:R-:W-:Y:S02]  /*02a0*/  CS2R R8, SRZ ;  /* 0x0000000000087805 */ /* 0x000fe4000001ff00 */
[----:B------:R-:W-:Y:S01]  /*02b0*/  CS2R R10, SRZ ;  /* 0x00000000000a7805 */ /* 0x000fe2000001ff00 */
[----:B------:R-:W-:-:S04]  /*02c0*/  IMAD.IADD R22, R3, 0x1, R40 ;  /* 0x0000000103167824 */ /* 0x000fc800078e0228 */
[----:B------:R-:W-:-:S05]  /*02d0*/  IMAD.WIDE R22, R22, 0x4, R74 ;  /* 0x0000000416167825 */ /* 0x000fca00078e024a */
[----:B------:R-:W4:Y:S01]  /*02e0*/  @P1 LDG.E.EL.128 R8, desc[UR6][R22.64] ;  /* 0x0000000616081981 */ /* 0x000f22000c2e1d00 */
[----:B------:R-:W-:Y:S01]  /*02f0*/  VIADD R46, R24, 0xffffff00 ;  /* 0xffffff00182e7836 */ /* 0x000fe20000000000 */
[----:B--2---:R-:W-:Y:S02]  /*0300*/  SEL R27, R16, 0xff800000, P2 ;  /* 0xff800000101b7807 */ /* 0x004fe40001000000 */
[----:B------:R-:W-:Y:S02]  /*0310*/  SEL R2, R17, 0xff800000, P2 ;  /* 0xff80000011027807 */ /* 0x000fe40001000000 */
[----:B---3--:R-:W-:Y:S02]  /*0320*/  SEL R12, R12, 0xff800000, P1 ;  /* 0xff8000000c0c7807 */ /* 0x008fe40000800000 */
[----:B------:R-:W-:Y:S02]  /*0330*/  SEL R5, R13, 0xff800000, P1 ;  /* 0xff8000000d057807 */ /* 0x000fe40000800000 */
[----:B------:R-:W-:-:S02]  /*0340*/  FSETP.GT.AND P3, PT, R12, R27, PT ;  /* 0x0000001b0c00720b */ /* 0x000fc40003f64000 */
[----:B------:R-:W-:Y:S02]  /*0350*/  FSETP.GT.AND P5, PT, R5, R2, PT ;  /* 0x000000020500720b */ /* 0x000fe40003fa4000 */
[----:B------:R-:W-:Y:S01]  /*0360*/  SEL R13, R18, 0xff800000, P2 ;  /* 0xff800000120d7807 */ /* 0x000fe20001000000 */
[----:B------:R-:W-:Y:S01]  /*0370*/  IMAD.IADD R18, R3, 0x1, R46 ;  /* 0x0000000103127824 */ /* 0x000fe200078e022e */
[----:B------:R-:W-:Y:S02]  /*0380*/  SEL R14, R14, 0xff800000, P1 ;  /* 0xff8000000e0e7807 */ /* 0x000fe40000800000 */
[----:B------:R-:W-:Y:S02]  /*0390*/  FSETP.NAN.AND P0, PT, R12, R12, PT ;  /* 0x0000000c0c00720b */ /* 0x000fe40003f08000 */
[----:B------:R-:W-:Y:S02]  /*03a0*/  FSETP.GT.AND P4, PT, R14, R13, PT ;  /* 0x0000000d0e00720b */ /* 0x000fe40003f84000 */
[----:B------:R-:W-:Y:S01]  /*03b0*/  SEL R16, R19, 0xff800000, P2 ;  /* 0xff80000013107807 */ /* 0x000fe20001000000 */
[----:B------:R-:W-:Y:S01]  /*03c0*/  IMAD.WIDE R18, R18, 0x4, R74 ;  /* 0x0000000412127825 */ /* 0x000fe200078e024a */
[----:B------:R-:W-:-:S02]  /*03d0*/  SEL R15, R15, 0xff800000, P1 ;  /* 0xff8000000f0f7807 */ /* 0x000fc40000800000 */
[----:B------:R-:W-:Y:S02]  /*03e0*/  @!P3 SEL R12, R12, R27, P0 ;  /* 0x0000001b0c0cb207 */ /* 0x000fe40000000000 */
[----:B------:R-:W-:Y:S02]  /*03f0*/  P2R R0, PR, RZ, 0x8 ;  /* 0x00000008ff007803 */ /* 0x000fe40000000000 */
[----:B------:R-:W-:Y:S02]  /*0400*/  FSETP.NAN.AND P0, PT, R5, R5, PT ;  /* 0x000000050500720b */ /* 0x000fe40003f08000 */
[----:B------:R-:W-:Y:S02]  /*0410*/  FSETP.GT.AND P3, PT, R15, R16, PT ;  /* 0x000000100f00720b */ /* 0x000fe40003f64000 */
[----:B------:R-:W-:Y:S02]  /*0420*/  @!P5 SEL R5, R5, R2, P0 ;  /* 0x000000020505d207 */ /* 0x000fe40000000000 */
[----:B------:R-:W-:-:S02]  /*0430*/  FSETP.NAN.AND P0, PT, R14, R14, PT ;  /* 0x0000000e0e00720b */ /* 0x000fc40003f08000 */
[----:B----4-:R-:W-:Y:S02]  /*0440*/  SEL R22, R11, 0xff800000, P1 ;  /* 0xff8000000b167807 */ /* 0x010fe40000800000 */
[----:B------:R-:W-:Y:S02]  /*0450*/  @!P4 SEL R14, R14, R13, P0 ;  /* 0x0000000d0e0ec207 */ /* 0x000fe40000000000 */
[C---:B------:R-:W-:Y:S02]  /*0460*/  FSETP.NAN.AND P0, PT, R15.reuse, R15, PT ;  /* 0x0000000f0f00720b */ /* 0x040fe40003f08000 */
[----:B------:R-:W-:Y:S02]  /*0470*/  P2R R2, PR, RZ, 0x8 ;  /* 0x00000008ff027803 */ /* 0x000fe40000000000 */
[----:B------:R-:W-:Y:S02]  /*0480*/  @!P3 SEL R15, R15, R16, P0 ;  /* 0x000000100f0fb207 */ /* 0x000fe40000000000 */
[----:B------:R-:W-:-:S02]  /*0490*/  FSETP.NAN.AND P0, PT, R22, R22, PT ;  /* 0x000000161600720b */ /* 0x000fc40003f08000 */
[----:B------:R-:W-:Y:S02]  /*04a0*/  FSETP.GEU.AND P3, PT, R15, R22, PT ;  /* 0x000000160f00720b */ /* 0x000fe40003f6e000 */
[----:B------:R-:W-:Y:S02]  /*04b0*/  SEL R17, R10, 0xff800000, P1 ;  /* 0xff8000000a117807 */ /* 0x000fe40000800000 */
[----:B------:R-:W-:Y:S02]  /*04c0*/  CS2R R10, SRZ ;  /* 0x00000000000a7805 */ /* 0x000fe4000001ff00 */
[----:B------:R-:W-:Y:S02]  /*04d0*/  P2R R13, PR, RZ, 0x8 ;  /* 0x00000008ff0d7803 */ /* 0x000fe40000000000 */
[----:B------:R-:W-:Y:S02]  /*04e0*/  SEL R20, R9, 0xff800000, P1 ;  /* 0xff80000009147807 */ /* 0x000fe40000800000 */
[----:B------:R-:W-:Y:S01]  /*04f0*/  P2R R4, PR, RZ, 0x10 ;  /* 0x00000010ff047803 */ /* 0x000fe20000000000 */
[----:B------:R-:W-:Y:S01]  /*0500*/  VIADD R48, R24, 0x100 ;  /* 0x0000010018307836 */ /* 0x000fe20000000000 */
[----:B------:R-:W-:-:S02]  /*0510*/  P2R R7, PR, RZ, 0x20 ;  /* 0x00000020ff077803 */ /* 0x000fc40000000000 */
[----:B------:R-:W-:Y:S02]  /*0520*/  @!P0 SEL R22, R22, R15, !P3 ;  /* 0x0000000f16168207 */ /* 0x000fe40005800000 */
[-C--:B------:R-:W-:Y:S02]  /*0530*/  FSETP.NAN.AND P0, PT, R17, R17.reuse, PT ;  /* 0x000000111100720b */ /* 0x080fe40003f08000 */
[----:B------:R-:W-:-:S04]  /*0540*/  FSETP.GEU.AND P3, PT, R14, R17, PT ;  /* 0x000000110e00720b */ /* 0x000fc80003f6e000 */
[----:B------:R-:W-:-:S07]  /*0550*/  P2R R16, PR, RZ, 0x8 ;  /* 0x00000008ff107803 */ /* 0x000fce0000000000 */
[----:B------:R-:W-:Y:S02]  /*0560*/  @!P0 SEL R17, R17, R14, !P3 ;  /* 0x0000000e11118207 */ /* 0x000fe40005800000 */
[-C--:B------:R-:W-:Y:S02]  /*0570*/  FSETP.NAN.AND P0, PT, R20, R20.reuse, PT ;  /* 0x000000141400720b */ /* 0x080fe40003f08000 */
[----:B------:R-:W-:-:S04]  /*0580*/  FSETP.GEU.AND P3, PT, R5, R20, PT ;  /* 0x000000140500720b */ /* 0x000fc80003f6e000 */
[----:B------:R-:W-:-:S07]  /*0590*/  P2R R15, PR, RZ, 0x8 ;  /* 0x00000008ff0f7803 */ /* 0x000fce0000000000 */
[----:B------:R-:W-:Y:S02]  /*05a0*/  @!P0 SEL R20, R20, R5, !P3 ;  /* 0x0000000514148207 */ /* 0x000fe40005800000 */
[----:B------:R-:W-:Y:S02]  /*05b0*/  SEL R5, R8, 0xff800000, P1 ;  /* 0xff80000008057807 */ /* 0x000fe40000800000 */
[----:B------:R-:W-:Y:S02]  /*05c0*/  CS2R R8, SRZ ;  /* 0x0000000000087805 */ /* 0x000fe4000001ff00 */
[-C--:B------:R-:W-:Y:S02]  /*05d0*/  FSETP.NAN.AND P0, PT, R5, R5.reuse, PT ;  /* 0x000000050500720b */ /* 0x080fe40003f08000 */
[----:B------:R-:W-:-:S04]  /*05e0*/  FSETP.GEU.AND P3, PT, R12, R5, PT ;  /* 0x000000050c00720b */ /* 0x000fc80003f6e000 */
[----:B------:R-:W-:-:S07]  /*05f0*/  P2R R14, PR, RZ, 0x8 ;  /* 0x00000008ff0e7803 */ /* 0x000fce0000000000 */
[----:B------:R-:W-:Y:S02]  /*0600*/  @!P0 SEL R5, R5, R12, !P3 ;  /* 0x0000000c05058207 */ /* 0x000fe40005800000 */
[----:B------:R-:W-:-:S04]  /*0610*/  ISETP.GT.AND P0, PT, R25, RZ, PT ;  /* 0x000000ff1900720c */ /* 0x000fc80003f04270 */
[----:B------:R-:W-:-:S04]  /*0620*/  ISETP.GT.AND P0, PT, R26, -0x1, P0 ;  /* 0xffffffff1a00780c */ /* 0x000fc80000704270 */
[----:B------:R-:W-:-:S13]  /*0630*/  ISETP.LT.AND P0, PT, R3, 0x100, P0 ;  /* 0x000001000300780c */ /* 0x000fda0000701270 */
[----:B------:R-:W2:Y:S01]  /*0640*/  @P0 LDG.E.EL.128 R8, desc[UR6][R18.64] ;  /* 0x0000000612080981 */ /* 0x000ea2000c2e1d00 */
[----:B------:R-:W-:Y:S02]  /*0650*/  LOP3.LUT R25, R26, R25, RZ, 0xfc, !PT ;  /* 0x000000191a197212 */ /* 0x000fe400078efcff */
[----:B--2---:R-:W-:Y:S02]  /*0660*/  SEL R12, R8, 0xff800000, P0 ;  /* 0xff800000080c7807 */ /* 0x004fe40000000000 */
[----:B------:R-:W-:Y:S02]  /*0670*/  SEL R9, R9, 0xff800000, P0 ;  /* 0xff80000009097807 */ /* 0x000fe40000000000 */
[-C--:B------:R-:W-:Y:S02]  /*0680*/  FSETP.NAN.AND P3, PT, R12, R12.reuse, PT ;  /* 0x0000000c0c00720b */ /* 0x080fe40003f68000 */
[----:B------:R-:W-:Y:S02]  /*0690*/  FSETP.GEU.AND P4, PT, R5, R12, PT ;  /* 0x0000000c0500720b */ /* 0x000fe40003f8e000 */
[----:B------:R-:W-:Y:S01]  /*06a0*/  SEL R28, R10, 0xff800000, P0 ;  /* 0xff8000000a1c7807 */ /* 0x000fe20000000000 */
[----:B------:R-:W-:Y:S01]  /*06b0*/  IMAD.IADD R10, R3, 0x1, R24 ;  /* 0x00000001030a7824 */ /* 0x000fe200078e0218 */
[----:B------:R-:W-:-:S07]  /*06c0*/  P2R R72, PR, RZ, 0x10 ;  /* 0x00000010ff487803 */ /* 0x000fce0000000000 */
[----:B------:R-:W-:Y:S02]  /*06d0*/  @!P3 SEL R12, R12, R5, !P4 ;  /* 0x000000050c0cb207 */ /* 0x000fe40006000000 */
[-C--:B------:R-:W-:Y:S02]  /*06e0*/  FSETP.NAN.AND P3, PT, R9, R9.reuse, PT ;  /* 0x000000090900720b */ /* 0x080fe40003f68000 */
[----:B------:R-:W-:-:S04]  /*06f0*/  FSETP.GEU.AND P4, PT, R20, R9, PT ;  /* 0x000000091400720b */ /* 0x000fc80003f8e000 */
[----:B------:R-:W-:-:S07]  /*0700*/  P2R R76, PR, RZ, 0x10 ;  /* 0x00000010ff4c7803 */ /* 0x000fce0000000000 */
[----:B------:R-:W-:Y:S02]  /*0710*/  @!P3 SEL R9, R9, R20, !P4 ;  /* 0x000000140909b207 */ /* 0x000fe40006000000 */
[----:B------:R-:W-:Y:S02]  /*0720*/  CS2R R20, SRZ ;  /* 0x0000000000147805 */ /* 0x000fe4000001ff00 */
[-C--:B------:R-:W-:Y:S02]  /*0730*/  FSETP.NAN.AND P3, PT, R28, R28.reuse, PT ;  /* 0x0000001c1c00720b */ /* 0x080fe40003f68000 */
[----:B------:R-:W-:-:S04]  /*0740*/  FSETP.GEU.AND P4, PT, R17, R28, PT ;  /* 0x0000001c1100720b */ /* 0x000fc80003f8e000 */
[----:B------:R-:W-:-:S07]  /*0750*/  P2R R8, PR, RZ, 0x10 ;  /* 0x00000010ff087803 */ /* 0x000fce0000000000 */
[----:B------:R-:W-:Y:S02]  /*0760*/  @!P3 SEL R28, R28, R17, !P4 ;  /* 0x000000111c1cb207 */ /* 0x000fe40006000000 */
[----:B------:R-:W-:Y:S01]  /*0770*/  SEL R17, R11, 0xff800000, P0 ;  /* 0xff8000000b117807 */ /* 0x000fe20000000000 */
[----:B------:R-:W-:-:S03]  /*0780*/  IMAD.WIDE R10, R10, 0x4, R74 ;  /* 0x000000040a0a7825 */ /* 0x000fc600078e024a */
[-C--:B------:R-:W-:Y:S02]  /*0790*/  FSETP.NAN.AND P3, PT, R17, R17.reuse, PT ;  /* 0x000000111100720b */ /* 0x080fe40003f68000 */
[----:B------:R-:W-:-:S04]  /*07a0*/  FSETP.GEU.AND P4, PT, R22, R17, PT ;  /* 0x000000111600720b */ /* 0x000fc80003f8e000 */
[----:B------:R-:W-:-:S07]  /*07b0*/  P2R R5, PR, RZ, 0x10 ;  /* 0x00000010ff057803 */ /* 0x000fce0000000000 */
[----:B------:R-:W-:Y:S02]  /*07c0*/  @!P3 SEL R17, R17, R22, !P4 ;  /* 0x000000161111b207 */ /* 0x000fe40006000000 */
[----:B------:R-:W-:Y:S02]  /*07d0*/  CS2R R22, SRZ ;  /* 0x0000000000167805 */ /* 0x000fe4000001ff00 */
[----:B------:R-:W-:-:S04]  /*07e0*/  ISETP.GE.AND P4, PT, R3, 0x100, PT ;  /* 0x000001000300780c */ /* 0x000fc80003f86270 */
[----:B------:R-:W-:-:S13]  /*07f0*/  ISETP.GT.AND P3, PT, R25, -0x1, !P4 ;  /* 0xffffffff1900780c */ /* 0x000fda0006764270 */
[----:B------:R1:W2:Y:S02]  /*0800*/  @P3 LDG.E.EL.128 R20, desc[UR6][R10.64] ;  /* 0x000000060a143981 */ /* 0x0002a4000c2e1d00 */
[----:B-1----:R-:W-:-:S04]  /*0810*/  IMAD.IADD R10, R3, 0x1, R48 ;  /* 0x00000001030a7824 */ /* 0x002fc800078e0230 */
[----:B------:R-:W-:Y:S01]  /*0820*/  IMAD.WIDE R10, R10, 0x4, R74 ;  /* 0x000000040a0a7825 */ /* 0x000fe200078e024a */
[----:B--2---:R-:W-:Y:S02]  /*0830*/  SEL R26, R23, 0xff800000, P3 ;  /* 0xff800000171a7807 */ /* 0x004fe40001800000 */
[----:B------:R-:W-:Y:S02]  /*0840*/  SEL R19, R22, 0xff800000, P3 ;  /* 0xff80000016137807 */ /* 0x000fe40001800000 */
[----:B------:R-:W-:Y:S02]  /*0850*/  CS2R R22, SRZ ;  /* 0x0000000000167805 */ /* 0x000fe4000001ff00 */
[-C--:B------:R-:W-:Y:S02]  /*0860*/  FSETP.NAN.AND P4, PT, R26, R26.reuse, PT ;  /* 0x0000001a1a00720b */ /* 0x080fe40003f88000 */
[----:B------:R-:W-:Y:S02]  /*0870*/  FSETP.GEU.AND P5, PT, R17, R26, PT ;  /* 0x0000001a1100720b */ /* 0x000fe40003fae000 */
[----:B------:R-:W-:-:S02]  /*0880*/  SEL R18, R21, 0xff800000, P3 ;  /* 0xff80000015127807 */ /* 0x000fc40001800000 */
[----:B------:R-:W-:-:S07]  /*0890*/  P2R R51, PR, RZ, 0x20 ;  /* 0x00000020ff337803 */ /* 0x000fce0000000000 */
[----:B------:R-:W-:Y:S02]  /*08a0*/  @!P4 SEL R26, R26, R17, !P5 ;  /* 0x000000111a1ac207 */ /* 0x000fe40006800000 */
[----:B------:R-:W-:Y:S02]  /*08b0*/  SEL R17, R20, 0xff800000, P3 ;  /* 0xff80000014117807 */ /* 0x000fe40001800000 */
[----:B------:R-:W-:Y:S02]  /*08c0*/  CS2R R20, SRZ ;  /* 0x0000000000147805 */ /* 0x000fe4000001ff00 */
[-C--:B------:R-:W-:Y:S02]  /*08d0*/  FSETP.NAN.AND P4, PT, R19, R19.reuse, PT ;  /* 0x000000131300720b */ /* 0x080fe40003f88000 */
[----:B------:R-:W-:Y:S02]  /*08e0*/  FSETP.GEU.AND P5, PT, R28, R19, PT ;  /* 0x000000131c00720b */ /* 0x000fe40003fae000 */
[----:B------:R-:W2:Y:S02]  /*08f0*/  @P3 LDG.E.EL.128 R20, desc[UR6][R10.64] ;  /* 0x000000060a143981 */ /* 0x000ea4000c2e1d00 */
[----:B------:R-:W-:-:S07]  /*0900*/  P2R R56, PR, RZ, 0x20 ;  /* 0x00000020ff387803 */ /* 0x000fce0000000000 */
        /* <DEDUP_REMOVED lines=8> */
[----:B------:R-:W-:Y:S01]  /*0990*/  @!P4 SEL R17, R17, R12, !P5 ;  /* 0x0000000c1111c207 */ /* 0x000fe20006800000 */
[----:B------:R-:W-:Y:S01]  /*09a0*/  VIADD R35, R24, 0x1f00 ;  /* 0x00001f0018237836 */ /* 0x000fe20000000000 */
[----:B--2---:R-:W-:-:S04]  /*09b0*/  SEL R28, R20, 0xff800000, P3 ;  /* 0xff800000141c7807 */ /* 0x004fc80001800000 */
[-C--:B------:R-:W-:Y:S02]  /*09c0*/  FSETP.NAN.AND P4, PT, R28, R28.reuse, PT ;  /* 0x0000001c1c00720b */ /* 0x080fe40003f88000 */
[----:B------:R-:W-:Y:S02]  /*09d0*/  FSETP.GEU.AND P5, PT, R17, R28, PT ;  /* 0x0000001c1100720b */ /* 0x000fe40003fae000 */
[----:B------:R-:W-:-:S09]  /*09e0*/  SEL R25, R21, 0xff800000, P3 ;  /* 0xff80000015197807 */ /* 0x000fd20001800000 */
[----:B------:R-:W-:Y:S02]  /*09f0*/  @!P4 SEL R28, R28, R17, !P5 ;  /* 0x000000111c1cc207 */ /* 0x000fe40006800000 */
[-C--:B------:R-:W-:Y:S02]  /*0a00*/  FSETP.NAN.AND P4, PT, R25, R25.reuse, PT ;  /* 0x000000191900720b */ /* 0x080fe40003f88000 */
[----:B------:R-:W-:Y:S02]  /*0a10*/  P2R R9, PR, RZ, 0x20 ;  /* 0x00000020ff097803 */ /* 0x000fe40000000000 */
[----:B------:R-:W-:Y:S02]  /*0a20*/  FSETP.GEU.AND P5, PT, R18, R25, PT ;  /* 0x000000191200720b */ /* 0x000fe40003fae000 */
[----:B------:R-:W-:-:S07]  /*0a30*/  SEL R30, R22, 0xff800000, P3 ;  /* 0xff800000161e7807 */ /* 0x000fce0001800000 */
[----:B------:R-:W-:Y:S02]  /*0a40*/  @!P4 SEL R25, R25, R18, !P5 ;  /* 0x000000121919c207 */ /* 0x000fe40006800000 */
[-C--:B------:R-:W-:Y:S02]  /*0a50*/  FSETP.NAN.AND P4, PT, R30, R30.reuse, PT ;  /* 0x0000001e1e00720b */ /* 0x080fe40003f88000 */
[----:B------:R-:W-:Y:S01]  /*0a60*/  P2R R10, PR, RZ, 0x20 ;  /* 0x00000020ff0a7803 */ /* 0x000fe20000000000 */
[----:B------:R-:W-:Y:S01]  /*0a70*/  IMAD.IADD R18, R3, 0x1, R35 ;  /* 0x0000000103127824 */ /* 0x000fe200078e0223 */
[----:B------:R-:W-:Y:S02]  /*0a80*/  FSETP.GEU.AND P5, PT, R19, R30, PT ;  /* 0x0000001e1300720b */ /* 0x000fe40003fae000 */
[----:B------:R-:W-:Y:S02]  /*0a90*/  CS2R R20, SRZ ;  /* 0x0000000000147805 */ /* 0x000fe4000001ff00 */
[----:B------:R-:W-:-:S02]  /*0aa0*/  SEL R27, R23, 0xff800000, P3 ;  /* 0xff800000171b7807 */ /* 0x000fc40001800000 */
[----:B------:R-:W-:-:S03]  /*0ab0*/  CS2R R22, SRZ ;  /* 0x0000000000167805 */ /* 0x000fc6000001ff00 */
[----:B------:R-:W-:Y:S01]  /*0ac0*/  @!P4 SEL R30, R30, R19, !P5 ;  /* 0x000000131e1ec207 */ /* 0x000fe20006800000 */
[----:B------:R-:W-:-:S05]  /*0ad0*/  IMAD.WIDE R18, R18, 0x4, R74 ;  /* 0x0000000412127825 */ /* 0x000fca00078e024a */
[----:B------:R-:W2:Y:S01]  /*0ae0*/  @P0 LDG.E.EL.128 R20, desc[UR6][R18.64] ;  /* 0x0000000612140981 */ /* 0x000ea2000c2e1d00 */
[-C--:B------:R-:W-:Y:S02]  /*0af0*/  FSETP.NAN.AND P4, PT, R27, R27.reuse, PT ;  /* 0x0000001b1b00720b */ /* 0x080fe40003f88000 */
[----:B------:R-:W-:Y:S02]  /*0b00*/  P2R R11, PR, RZ, 0x20 ;  /* 0x00000020ff0b7803 */ /* 0x000fe40000000000 */
[----:B------:R-:W-:-:S09]  /*0b10*/  FSETP.GEU.AND P5, PT, R26, R27, PT ;  /* 0x0000001b1a00720b */ /* 0x000fd20003fae000 */
[----:B------:R-:W-:Y:S02]  /*0b20*/  @!P4 SEL R27, R27, R26, !P5 ;  /* 0x0000001a1b1bc207 */ /* 0x000fe40006800000 */
[----:B------:R-:W-:Y:S01]  /*0b30*/  P2R R12, PR, RZ, 0x20 ;  /* 0x00000020ff0c7803 */ /* 0x000fe20000000000 */
[----:B------:R-:W-:-:S04]  /*0b40*/  VIADD R34, R24, 0x2000 ;  /* 0x0000200018227836 */ /* 0x000fc80000000000 */
[----:B------:R-:W-:Y:S01]  /*0b50*/  IMAD.IADD R26, R3, 0x1, R34 ;  /* 0x00000001031a7824 */ /* 0x000fe200078e0222 */
        /* <DEDUP_REMOVED lines=8> */
[----:B------:R-:W-:Y:S02]  /*0be0*/  CS2R R22, SRZ ;  /* 0x0000000000167805 */ /* 0x000fe4000001ff00 */
[----:B------:R-:W-:Y:S01]  /*0bf0*/  SEL R29, R20, 0xff800000, P0 ;  /* 0xff800000141d7807 */ /* 0x000fe20000000000 */
[----:B------:R-:W-:-:S04]  /*0c00*/  IMAD.WIDE R26, R26, 0x4, R74 ;  /* 0x000000041a1a7825 */ /* 0x000fc800078e024a */
[----:B------:R-:W-:Y:S02]  /*0c10*/  @!P4 SEL R33, R33, R30, !P5 ;  /* 0x0000001e2121c207 */ /* 0x000fe40006800000 */
[----:B------:R-:W-:Y:S02]  /*0c20*/  SEL R30, R21, 0xff800000, P0 ;  /* 0xff800000151e7807 */ /* 0x000fe40000000000 */
[----:B------:R-:W-:-:S06]  /*0c30*/  CS2R R20, SRZ ;  /* 0x0000000000147805 */ /* 0x000fcc000001ff00 */
[----:B------:R-:W2:Y:S01]  /*0c40*/  @P3 LDG.E.EL.128 R20, desc[UR6][R26.64] ;  /* 0x000000061a143981 */ /* 0x000ea2000c2e1d00 */
[-C--:B------:R-:W-:Y:S02]  /*0c50*/  FSETP.NAN.AND P4, PT, R30, R30.reuse, PT ;  /* 0x0000001e1e00720b */ /* 0x080fe40003f88000 */
[----:B------:R-:W-:Y:S02]  /*0c60*/  P2R R18, PR, RZ, 0x20 ;  /* 0x00000020ff127803 */ /* 0x000fe40000000000 */
[----:B------:R-:W-:-:S09]  /*0c70*/  FSETP.GEU.AND P5, PT, R25, R30, PT ;  /* 0x0000001e1900720b */ /* 0x000fd20003fae000 */
[----:B------:R-:W-:Y:S02]  /*0c80*/  @!P4 SEL R30, R30, R25, !P5 ;  /* 0x000000191e1ec207 */ /* 0x000fe40006800000 */
[-C--:B------:R-:W-:Y:S02]  /*0c90*/  FSETP.NAN.AND P4, PT, R29, R29.reuse, PT ;  /* 0x0000001d1d00720b */ /* 0x080fe40003f88000 */
[----:B------:R-:W-:Y:S02]  /*0ca0*/  P2R R19, PR, RZ, 0x20 ;  /* 0x00000020ff137803 */ /* 0x000fe40000000000 */
[----:B------:R-:W-:-:S09]  /*0cb0*/  FSETP.GEU.AND P5, PT, R28, R29, PT ;  /* 0x0000001d1c00720b */ /* 0x000fd20003fae000 */
[----:B------:R-:W-:Y:S02]  /*0cc0*/  @!P4 SEL R29, R29, R28, !P5 ;  /* 0x0000001c1d1dc207 */ /* 0x000fe40006800000 */
[----:B------:R-:W-:Y:S02]  /*0cd0*/  P2R R25, PR, RZ, 0x20 ;  /* 0x00000020ff197803 */ /* 0x000fe40000000000 */
[----:B------:R-:W-:-:S05]  /*0ce0*/  LOP3.LUT R77, R3, 0x4, RZ, 0xfc, !PT ;  /* 0x00000004034d7812 */ /* 0x000fca00078efcff */
        /* <DEDUP_REMOVED lines=8> */
[----:B------:R-:W-:-:S09]  /*0d70*/  FSETP.GEU.AND P5, PT, R30, R28, PT ;  /* 0x0000001c1e00720b */ /* 0x000fd20003fae000 */
[----:B------:R-:W-:Y:S02]  /*0d80*/  @!P4 SEL R28, R28, R30, !P5 ;  /* 0x0000001e1c1cc207 */ /* 0x000fe40006800000 */
[----:B------:R-:W-:-:S04]  /*0d90*/  SEL R30, R22, 0xff800000, P3 ;  /* 0xff800000161e7807 */ /* 0x000fc80001800000 */
[-C--:B------:R-:W-:Y:S02]  /*0da0*/  FSETP.NAN.AND P4, PT, R30, R30.reuse, PT ;  /* 0x0000001e1e00720b */ /* 0x080fe40003f88000 */
[----:B------:R-:W-:Y:S02]  /*0db0*/  P2R R29, PR, RZ, 0x20 ;  /* 0x00000020ff1d7803 */ /* 0x000fe40000000000 */
[----:B------:R-:W-:Y:S02]  /*0dc0*/  FSETP.GEU.AND P5, PT, R33, R30, PT ;  /* 0x0000001e2100720b */ /* 0x000fe40003fae000 */
[----:B------:R-:W-:-:S07]  /*0dd0*/  SEL R32, R23, 0xff800000, P3 ;  /* 0xff80000017207807 */ /* 0x000fce0001800000 */
[----:B------:R-:W-:Y:S02]  /*0de0*/  @!P4 SEL R30, R30, R33, !P5 ;  /* 0x000000211e1ec207 */ /* 0x000fe40006800000 */
[-C--:B------:R-:W-:Y:S02]  /*0df0*/  FSETP.NAN.AND P4, PT, R32, R32.reuse, PT ;  /* 0x000000202000720b */ /* 0x080fe40003f88000 */
[----:B------:R-:W-:Y:S02]  /*0e00*/  P2R R31, PR, RZ, 0x20 ;  /* 0x00000020ff1f7803 */ /* 0x000fe40000000000 */
[----:B------:R-:W-:Y:S02]  /*0e10*/  FSETP.GEU.AND P5, PT, R37, R32, PT ;  /* 0x000000202500720b */ /* 0x000fe40003fae000 */
[----:B------:R-:W-:Y:S02]  /*0e20*/  CS2R R20, SRZ ;  /* 0x0000000000147805 */ /* 0x000fe4000001ff00 */
[----:B------:R-:W-:-:S05]  /*0e30*/  CS2R R22, SRZ ;  /* 0x0000000000167805 */ /* 0x000fca000001ff00 */
[----:B------:R-:W-:Y:S01]  /*0e40*/  @!P4 SEL R32, R32, R37, !P5 ;  /* 0x000000252020c207 */ /* 0x000fe20006800000 */
[----:B------:R-:W-:-:S05]  /*0e50*/  IMAD.WIDE R36, R36, 0x4, R74 ;  /* 0x0000000424247825 */ /* 0x000fca00078e024a */
[----:B------:R1:W2:Y:S01]  /*0e60*/  @P2 LDG.E.EL.128 R20, desc[UR6][R36.64] ;  /* 0x0000000624142981 */ /* 0x0002a2000c2e1d00 */
[----:B------:R-:W-:-:S04]  /*0e70*/  IMAD.IADD R38, R77, 0x1, R38 ;  /* 0x000000014d267824 */ /* 0x000fc800078e0226 */
[----:B-1----:R-:W-:Y:S01]  /*0e80*/  IMAD.WIDE R36, R38, 0x4, R74 ;  /* 0x0000000426247825 */ /* 0x002fe200078e024a */
[----:B--2---:R-:W-:Y:S02]  /*0e90*/  SEL R41, R20, 0xff800000, P2 ;  /* 0xff80000014297807 */ /* 0x004fe40001000000 */
[----:B------:R-:W-:Y:S02]  /*0ea0*/  SEL R42, R21, 0xff800000, P2 ;  /* 0xff800000152a7807 */ /* 0x000fe40001000000 */
[----:B------:R-:W-:Y:S02]  /*0eb0*/  CS2R R20, SRZ ;  /* 0x0000000000147805 */ /* 0x000fe4000001ff00 */
[----:B------:R-:W-:Y:S02]  /*0ec0*/  SEL R44, R22, 0xff800000, P2 ;  /* 0xff800000162c7807 */ /* 0x000fe40001000000 */
[----:B------:R-:W-:Y:S02]  /*0ed0*/  SEL R50, R23, 0xff800000, P2 ;  /* 0xff80000017327807 */ /* 0x000fe40001000000 */
[----:B------:R-:W-:-:S06]  /*0ee0*/  CS2R R22, SRZ ;  /* 0x0000000000167805 */ /* 0x000fcc000001ff00 */
[----:B------:R-:W2:Y:S01]  /*0ef0*/  @P1 LDG.E.EL.128 R20, desc[UR6][R36.64] ;  /* 0x0000000624141981 */ /* 0x000ea2000c2e1d00 */
[----:B------:R-:W-:Y:S01]  /*0f00*/  P2R R33, PR, RZ, 0x20 ;  /* 0x00000020ff217803 */ /* 0x000fe20000000000 */
[----:B------:R-:W-:Y:S01]  /*0f10*/  IMAD.IADD R40, R77, 0x1, R40 ;  /* 0x000000014d287824 */ /* 0x000fe200078e0228 */
[----:B--2---:R-:W-:Y:S02]  /*0f20*/  SEL R47, R21, 0xff800000, P1 ;  /* 0xff800000152f7807 */ /* 0x004fe40000800000 */
[----:B------:R-:W-:Y:S02]  /*0f30*/  SEL R43, R22, 0xff800000, P1 ;  /* 0xff800000162b7807 */ /* 0x000fe40000800000 */
[----:B------:R-:W-:Y:S02]  /*0f40*/  FSETP.GT.AND P5, PT, R47, R42, PT ;  /* 0x0000002a2f00720b */ /* 0x000fe40003fa4000 */
[----:B------:R-:W-:Y:S02]  /*0f50*/  FSETP.GT.AND P4, PT, R43, R44, PT ;  /* 0x0000002c2b00720b */ /* 0x000fe40003f84000 */
[----:B------:R-:W-:-:S02]  /*0f60*/  FSETP.NAN.AND P2, PT, R47, R47, PT ;  /* 0x0000002f2f00720b */ /* 0x000fc40003f48000 */
[----:B------:R-:W-:Y:S02]  /*0f70*/  SEL R45, R23, 0xff800000, P1 ;  /* 0xff800000172d7807 */ /* 0x000fe40000800000 */
[----:B------:R-:W-:-:S05]  /*0f80*/  P2R R37, PR, RZ, 0x10 ;  /* 0x00000010ff257803 */ /* 0x000fca0000000000 */
[----:B------:R-:W-:Y:S02]  /*0f90*/  @!P5 SEL R47, R47, R42, P2 ;  /* 0x0000002a2f2fd207 */ /* 0x000fe40001000000 */
[----:B------:R-:W-:-:S04]  /*0fa0*/  FSETP.NAN.AND P2, PT, R43, R43, PT ;  /* 0x0000002b2b00720b */ /* 0x000fc80003f48000 */
[----:B------:R-:W-:Y:S02]  /*0fb0*/  @!P4 SEL R43, R43, R44, P2 ;  /* 0x0000002c2b2bc207 */ /* 0x000fe40001000000 */
[C---:B------:R-:W-:Y:S02]  /*0fc0*/  FSETP.GT.AND P4, PT, R45.reuse, R50, PT ;  /* 0x000000322d00720b */ /* 0x040fe40003f84000 */
[----:B------:R-:W-:Y:S02]  /*0fd0*/  FSETP.NAN.AND P2, PT, R45, R45, PT ;  /* 0x0000002d2d00720b */ /* 0x000fe40003f48000 */
[----:B------:R-:W-:Y:S02]  /*0fe0*/  SEL R42, R20, 0xff800000, P1 ;  /* 0xff800000142a7807 */ /* 0x000fe40000800000 */
[----:B------:R-:W-:-:S07]  /*0ff0*/  P2R R38, PR, RZ, 0x10 ;  /* 0x00000010ff267803 */ /* 0x000fce0000000000 */
[----:B------:R-:W-:Y:S02]  /*1000*/  @!P4 SEL R45, R45, R50, P2 ;  /* 0x000000322d2dc207 */ /* 0x000fe40001000000 */
[C---:B------:R-:W-:Y:S02]  /*1010*/  FSETP.GT.AND P4, PT, R42.reuse, R41, PT ;  /* 0x000000292a00720b */ /* 0x040fe40003f84000 */
[----:B------:R-:W-:Y:S02]  /*1020*/  FSETP.NAN.AND P2, PT, R42, R42, PT ;  /* 0x0000002a2a00720b */ /* 0x000fe40003f48000 */
[----:B------:R-:W-:Y:S02]  /*1030*/  CS2R R20, SRZ ;  /* 0x0000000000147805 */ /* 0x000fe4000001ff00 */
[----:B------:R-:W-:-:S07]  /*1040*/  CS2R R22, SRZ ;  /* 0x0000000000167805 */ /* 0x000fce000001ff00 */
[----:B------:R-:W-:Y:S01]  /*1050*/  @!P4 SEL R42, R42, R41, P2 ;  /* 0x000000292a2ac207 */ /* 0x000fe20001000000 */
[----:B------:R-:W-:-:S05]  /*1060*/  IMAD.WIDE R40, R40, 0x4, R74 ;  /* 0x0000000428287825 */ /* 0x000fca00078e024a */
[----:B------:R1:W2:Y:S02]  /*1070*/  @P1 LDG.E.EL.128 R20, desc[UR6][R40.64] ;  /* 0x0000000628141981 */ /* 0x0002a4000c2e1d00 */
[----:B-1----:R-:W-:-:S04]  /*1080*/  IMAD.IADD R40, R77, 0x1, R46 ;  /* 0x000000014d287824 */ /* 0x002fc800078e022e */
[----:B------:R-:W-:Y:S01]  /*1090*/  IMAD.WIDE R40, R40, 0x4, R74 ;  /* 0x0000000428287825 */ /* 0x000fe200078e024a */
[----:B--2---:R-:W-:Y:S02]  /*10a0*/  SEL R52, R23, 0xff800000, P1 ;  /* 0xff80000017347807 */ /* 0x004fe40000800000 */
[----:B------:R-:W-:Y:S02]  /*10b0*/  SEL R49, R20, 0xff800000, P1 ;  /* 0xff80000014317807 */ /* 0x000fe40000800000 */
[----:B------:R-:W-:Y:S02]  /*10c0*/  SEL R54, R21, 0xff800000, P1 ;  /* 0xff80000015367807 */ /* 0x000fe40000800000 */
[----:B------:R-:W-:Y:S02]  /*10d0*/  CS2R R20, SRZ ;  /* 0x0000000000147805 */ /* 0x000fe4000001ff00 */
[----:B------:R-:W-:Y:S02]  /*10e0*/  SEL R60, R22, 0xff800000, P1 ;  /* 0xff800000163c7807 */ /* 0x000fe40000800000 */
[----:B------:R-:W-:-:S06]  /*10f0*/  CS2R R22, SRZ ;  /* 0x0000000000167805 */ /* 0x000fcc000001ff00 */
[----:B------:R1:W2:Y:S02]  /*1100*/  @P0 LDG.E.EL.128 R20, desc[UR6][R40.64] ;  /* 0x0000000628140981 */ /* 0x0002a4000c2e1d00 */
[----:B-1----:R-:W-:-:S04]  /*1110*/  IMAD.IADD R40, R77, 0x1, R24 ;  /* 0x000000014d287824 */ /* 0x002fc800078e0218 */
[----:B------:R-:W-:Y:S01]  /*1120*/  IMAD.WIDE R40, R40, 0x4, R74 ;  /* 0x0000000428287825 */ /* 0x000fe200078e024a */
[-C--:B------:R-:W-:Y:S02]  /*1130*/  FSETP.NAN.AND P1, PT, R52, R52.reuse, PT ;  /* 0x000000343400720b */ /* 0x080fe40003f28000 */
[----:B------:R-:W-:Y:S02]  /*1140*/  P2R R39, PR, RZ, 0x10 ;  /* 0x00000010ff277803 */ /* 0x000fe40000000000 */
[----:B------:R-:W-:-:S09]  /*1150*/  FSETP.GEU.AND P4, PT, R45, R52, PT ;  /* 0x000000342d00720b */ /* 0x000fd20003f8e000 */
[----:B------:R-:W-:Y:S02]  /*1160*/  @!P1 SEL R52, R52, R45, !P4 ;  /* 0x0000002d34349207 */ /* 0x000fe40006000000 */
[-C--:B------:R-:W-:Y:S02]  /*1170*/  FSETP.NAN.AND P1, PT, R60, R60.reuse, PT ;  /* 0x0000003c3c00720b */ /* 0x080fe40003f28000 */
[----:B------:R-:W-:-:S11]  /*1180*/  FSETP.GEU.AND P2, PT, R43, R60, PT ;  /* 0x0000003c2b00720b */ /* 0x000fd60003f4e000 */
[----:B------:R-:W-:Y:S02]  /*1190*/  @!P1 SEL R60, R60, R43, !P2 ;  /* 0x0000002b3c3c9207 */ /* 0x000fe40005000000 */
[-C--:B------:R-:W-:Y:S02]  /*11a0*/  FSETP.NAN.AND P1, PT, R49, R49.reuse, PT ;  /* 0x000000313100720b */ /* 0x080fe40003f28000 */
[----:B------:R-:W-:Y:S02]  /*11b0*/  P2R R45, PR, RZ, 0x4 ;  /* 0x00000004ff2d7803 */ /* 0x000fe40000000000 */
[----:B------:R-:W-:-:S09]  /*11c0*/  FSETP.GEU.AND P2, PT, R42, R49, PT ;  /* 0x000000312a00720b */ /* 0x000fd20003f4e000 */
[----:B------:R-:W-:Y:S02]  /*11d0*/  @!P1 SEL R49, R49, R42, !P2 ;  /* 0x0000002a31319207 */ /* 0x000fe40005000000 */
[----:B--2---:R-:W-:Y:S02]  /*11e0*/  SEL R59, R20, 0xff800000, P0 ;  /* 0xff800000143b7807 */ /* 0x004fe40000000000 */
[----:B------:R-:W-:Y:S02]  /*11f0*/  SEL R55, R21, 0xff800000, P0 ;  /* 0xff80000015377807 */ /* 0x000fe40000000000 */
[----:B------:R-:W-:Y:S02]  /*1200*/  CS2R R20, SRZ ;  /* 0x0000000000147805 */ /* 0x000fe4000001ff00 */
[----:B------:R-:W-:Y:S02]  /*1210*/  SEL R61, R22, 0xff800000, P0 ;  /* 0xff800000163d7807 */ /* 0x000fe40000000000 */
[----:B------:R-:W-:-:S02]  /*1220*/  SEL R53, R23, 0xff800000, P0 ;  /* 0xff80000017357807 */ /* 0x000fc40000000000 */
[----:B------:R-:W-:-:S06]  /*1230*/  CS2R R22, SRZ ;  /* 0x0000000000167805 */ /* 0x000fcc000001ff00 */
[----:B------:R1:W2:Y:S01]  /*1240*/  @P3 LDG.E.EL.128 R20, desc[UR6][R40.64] ;  /* 0x0000000628143981 */ /* 0x0002a2000c2e1d00 */
        /* <DEDUP_REMOVED lines=20> */
[----:B------:R-:W-:Y:S01]  /*1390*/  P2R R49, PR, RZ, 0x4 ;  /* 0x00000004ff317803 */ /* 0x000fe20000000000 */
[----:B-1----:R-:W-:-:S04]  /*13a0*/  IMAD.IADD R40, R77, 0x1, R48 ;  /* 0x000000014d287824 */ /* 0x002fc800078e0230 */
[----:B------:R-:W-:Y:S01]  /*13b0*/  IMAD.WIDE R40, R40, 0x4, R74 ;  /* 0x0000000428287825 */ /* 0x000fe200078e024a */
        /* <DEDUP_REMOVED lines=9> */
[----:B------:R-:W-:-:S05]  /*1450*/  SEL R60, R21, 0xff800000, P3 ;  /* 0xff800000153c7807 */ /* 0x000fca0001800000 */
[----:B------:R-:W-:Y:S02]  /*1460*/  @!P1 SEL R68, R68, R61, !P2 ;  /* 0x0000003d44449207 */ /* 0x000fe40005000000 */
        /* <DEDUP_REMOVED lines=34> */
[----:B------:R-:W-:Y:S01]  /*1690*/  FSETP.GEU.AND P2, PT, R66, R65, PT ;  /* 0x000000414200720b */ /* 0x000fe20003f4e000 */
[----:B------:R-:W-:-:S04]  /*16a0*/  IMAD.IADD R34, R77, 0x1, R34 ;  /* 0x000000014d227824 */ /* 0x000fc800078e0222 */
[----:B------:R-:W-:-:S04]  /*16b0*/  IMAD.WIDE R34, R34, 0x4, R74 ;  /* 0x0000000422227825 */ /* 0x000fc800078e024a */
[----:B------:R-:W-:Y:S02]  /*16c0*/  @!P1 SEL R65, R65, R66, !P2 ;  /* 0x0000004241419207 */ /* 0x000fe40005000000 */
[----:B--2---:R-:W-:Y:S02]  /*16d0*/  SEL R73, R23, 0xff800000, P0 ;  /* 0xff80000017497807 */ /* 0x004fe40000000000 */
[----:B------:R-:W-:Y:S02]  /*16e0*/  SEL R67, R20, 0xff800000, P0 ;  /* 0xff80000014437807 */ /* 0x000fe40000000000 */
[----:B------:R-:W-:Y:S02]  /*16f0*/  SEL R66, R21, 0xff800000, P0 ;  /* 0xff80000015427807 */ /* 0x000fe40000000000 */
[----:B------:R-:W-:Y:S02]  /*1700*/  CS2R R20, SRZ ;  /* 0x0000000000147805 */ /* 0x000fe4000001ff00 */
        /* <DEDUP_REMOVED lines=19> */
[----:B------:R-:W-:Y:S02]  /*1840*/  P2R R44, PR, RZ, 0x10 ;  /* 0x00000010ff2c7803 */ /* 0x000fe40000000000 */
[----:B------:R-:W-:Y:S02]  /*1850*/  P2R R62, PR, RZ, 0x2 ;  /* 0x00000002ff3e7803 */ /* 0x000fe40000000000 */
[----:B------:R-:W-:Y:S02]  /*1860*/  P2R R36, PR, RZ, 0x20 ;  /* 0x00000020ff247803 */ /* 0x000fe40000000000 */
[----:B--2---:R-:W-:-:S04]  /*1870*/  SEL R65, R20, 0xff800000, P3 ;  /* 0xff80000014417807 */ /* 0x004fc80001800000 */
[-C--:B------:R-:W-:Y:S02]  /*1880*/  FSETP.NAN.AND P0, PT, R65, R65.reuse, PT ;  /* 0x000000414100720b */ /* 0x080fe40003f08000 */
[----:B------:R-:W-:Y:S02]  /*1890*/  FSETP.GEU.AND P2, PT, R67, R65, PT ;  /* 0x000000414300720b */ /* 0x000fe40003f4e000 */
[----:B------:R-:W-:-:S09]  /*18a0*/  SEL R69, R22, 0xff800000, P3 ;  /* 0xff80000016457807 */ /* 0x000fd20001800000 */
[----:B------:R-:W-:Y:S02]  /*18b0*/  @!P0 SEL R65, R65, R67, !P2 ;  /* 0x0000004341418207 */ /* 0x000fe40005000000 */
[----:B------:R-:W-:-:S04]  /*18c0*/  SEL R67, R21, 0xff800000, P3 ;  /* 0xff80000015437807 */ /* 0x000fc80001800000 */
[----:B------:R-:W-:Y:S02]  /*18d0*/  FSETP.NAN.AND P0, PT, R67, R67, PT ;  /* 0x000000434300720b */ /* 0x000fe40003f08000 */
[----:B------:R-:W-:Y:S02]  /*18e0*/  FSETP.NAN.AND P4, PT, R69, R69, PT ;  /* 0x000000454500720b */ /* 0x000fe40003f88000 */
[----:B------:R-:W-:Y:S02]  /*18f0*/  FSETP.GEU.AND P1, PT, R66, R67, PT ;  /* 0x000000434200720b */ /* 0x000fe40003f2e000 */
[----:B------:R-:W-:-:S07]  /*1900*/  SEL R70, R23, 0xff800000, P3 ;  /* 0xff80000017467807 */ /* 0x000fce0001800000 */
[----:B------:R-:W-:Y:S02]  /*1910*/  @!P0 SEL R67, R67, R66, !P1 ;  /* 0x0000004243438207 */ /* 0x000fe40004800000 */
[----:B------:R-:W-:-:S04]  /*1920*/  FSETP.GEU.AND P0, PT, R68, R69, PT ;  /* 0x000000454400720b */ /* 0x000fc80003f0e000 */
[----:B------:R-:W-:Y:S02]  /*1930*/  @!P4 SEL R69, R69, R68, !P0 ;  /* 0x000000444545c207 */ /* 0x000fe40004000000 */
[-C--:B------:R-:W-:Y:S02]  /*1940*/  FSETP.NAN.AND P4, PT, R70, R70.reuse, PT ;  /* 0x000000464600720b */ /* 0x080fe40003f88000 */
[----:B------:R-:W-:Y:S02]  /*1950*/  FSETP.GEU.AND P5, PT, R73, R70, PT ;  /* 0x000000464900720b */ /* 0x000fe40003fae000 */
[----:B------:R-:W-:Y:S02]  /*1960*/  CS2R R20, SRZ ;  /* 0x0000000000147805 */ /* 0x000fe4000001ff00 */
[----:B------:R-:W-:-:S07]  /*1970*/  CS2R R22, SRZ ;  /* 0x0000000000167805 */ /* 0x000fce000001ff00 */
[----:B------:R-:W-:Y:S01]  /*1980*/  @!P4 SEL R70, R70, R73, !P5 ;  /* 0x000000494646c207 */ /* 0x000fe20006800000 */
[----:B------:R-:W-:-:S04]  /*1990*/  VIADD R73, R24, 0x2100 ;  /* 0x0000210018497836 */ /* 0x000fc80000000000 */
[----:B------:R-:W-:-:S04]  /*19a0*/  IMAD.IADD R34, R3, 0x1, R73 ;  /* 0x0000000103227824 */ /* 0x000fc800078e0249 */
[----:B------:R-:W-:-:S05]  /*19b0*/  IMAD.WIDE R34, R34, 0x4, R74 ;  /* 0x0000000422227825 */ /* 0x000fca00078e024a */
[----:B------:R-:W2:Y:S01]  /*19c0*/  @P3 LDG.E.EL.128 R20, desc[UR6][R34.64] ;  /* 0x0000000622143981 */ /* 0x000ea2000c2e1d00 */
[----:B------:R-:W-:Y:S02]  /*19d0*/  P2R R68, PR, RZ, 0x1 ;  /* 0x00000001ff447803 */ /* 0x000fe40000000000 */
[----:B------:R-:W-:Y:S02]  /*19e0*/  P2R R66, PR, RZ, 0x2 ;  /* 0x00000002ff427803 */ /* 0x000fe40000000000 */
[----:B------:R-:W-:Y:S02]  /*19f0*/  ISETP.NE.AND P1, PT, R5, RZ, PT ;  /* 0x000000ff0500720c */ /* 0x000fe40003f25270 */
[----:B--2---:R-:W-:-:S04]  /*1a00*/  SEL R24, R20, 0xff800000, P3 ;  /* 0xff80000014187807 */ /* 0x004fc80001800000 */
[-C--:B------:R-:W-:Y:S02]  /*1a10*/  FSETP.NAN.AND P4, PT, R24, R24.reuse, PT ;  /* 0x000000181800720b */ /* 0x080fe40003f88000 */
[----:B------:R-:W-:Y:S02]  /*1a20*/  FSETP.GEU.AND P0, PT, R26, R24, PT ;  /* 0x000000181a00720b */ /* 0x000fe40003f0e000 */
[----:B------:R-:W-:-:S09]  /*1a30*/  SEL R35, R21, 0xff800000, P3 ;  /* 0xff80000015237807 */ /* 0x000fd20001800000 */
[----:B------:R-:W-:Y:S01]  /*1a40*/  @!P4 SEL R24, R24, R26, !P0 ;  /* 0x0000001a1818c207 */ /* 0x000fe20004000000 */
[----:B------:R-:W1:Y:S01]  /*1a50*/  LDC.64 R20, c[0x0][0x210] ;  /* 0x00008400ff147b82 */ /* 0x000e620000000a00 */
[-C--:B------:R-:W-:Y:S02]  /*1a60*/  FSETP.NAN.AND P4, PT, R35, R35.reuse, PT ;  /* 0x000000232300720b */ /* 0x080fe40003f88000 */
[----:B------:R-:W-:Y:S02]  /*1a70*/  P2R R34, PR, RZ, 0x1 ;  /* 0x00000001ff227803 */ /* 0x000fe40000000000 */
[----:B------:R-:W-:Y:S02]  /*1a80*/  FSETP.GEU.AND P0, PT, R28, R35, PT ;  /* 0x000000231c00720b */ /* 0x000fe40003f0e000 */
[----:B------:R-:W-:-:S07]  /*1a90*/  SEL R74, R22, 0xff800000, P3 ;  /* 0xff800000164a7807 */ /* 0x000fce0001800000 */
        /* <DEDUP_REMOVED lines=8> */
[----:B------:R-:W-:-:S04]  /*1b20*/  FSETP.GEU.AND P0, PT, R32, R30, PT ;  /* 0x0000001e2000720b */ /* 0x000fc80003f0e000 */
[----:B------:R-:W-:-:S05]  /*1b30*/  P2R R75, PR, RZ, 0x1 ;  /* 0x00000001ff4b7803 */ /* 0x000fca0000000000 */
[----:B------:R-:W-:Y:S02]  /*1b40*/  @!P4 SEL R30, R30, R32, !P0 ;  /* 0x000000201e1ec207 */ /* 0x000fe40004000000 */
[----:B------:R-:W-:-:S04]  /*1b50*/  ISETP.NE.AND P0, PT, R8, RZ, PT ;  /* 0x000000ff0800720c */ /* 0x000fc80003f05270 */
[----:B------:R-:W-:Y:S02]  /*1b60*/  P2R R8, PR, RZ, 0x1 ;  /* 0x00000001ff087803 */ /* 0x000fe40000000000 */
        /* <DEDUP_REMOVED lines=24> */
[----:B------:R-:W-:Y:S01]  /*1cf0*/  ISETP.NE.AND P0, PT, R4, RZ, PT ;  /* 0x000000ff0400720c */ /* 0x000fe20003f05270 */
[----:B------:R-:W-:Y:S01]  /*1d00*/  IMAD.IADD R4, R77, 0x1, R73 ;  /* 0x000000014d047824 */ /* 0x000fe200078e0249 */
[----:B------:R-:W-:-:S03]  /*1d10*/  CS2R R22, SRZ ;  /* 0x0000000000167805 */ /* 0x000fc6000001ff00 */
[----:B-1----:R-:W-:Y:S01]  /*1d20*/  IMAD.WIDE R4, R4, 0x4, R20 ;  /* 0x0000000404047825 */ /* 0x002fe200078e0214 */
[----:B------:R-:W-:-:S06]  /*1d30*/  CS2R R20, SRZ ;  /* 0x0000000000147805 */ /* 0x000fcc000001ff00 */
[----:B------:R-:W2:Y:S01]  /*1d40*/  @P3 LDG.E.EL.128 R20, desc[UR6][R4.64] ;  /* 0x0000000604143981 */ /* 0x000ea2000c2e1d00 */
[----:B------:R-:W-:Y:S02]  /*1d50*/  P2R R64, PR, RZ, 0x4 ;  /* 0x00000004ff407803 */ /* 0x000fe40000000000 */
[----:B------:R-:W-:Y:S02]  /*1d60*/  ISETP.NE.AND P2, PT, R50, RZ, PT ;  /* 0x000000ff3200720c */ /* 0x000fe40003f45270 */
[----:B------:R-:W-:Y:S02]  /*1d70*/  P2R R71, PR, RZ, 0x20 ;  /* 0x00000020ff477803 */ /* 0x000fe40000000000 */
[----:B------:R-:W-:Y:S02]  /*1d80*/  P2R R45, PR, RZ, 0x1 ;  /* 0x00000001ff2d7803 */ /* 0x000fe40000000000 */
[----:B------:R-:W-:-:S04]  /*1d90*/  ISETP.NE.AND P0, PT, R2, RZ, PT ;  /* 0x000000ff0200720c */ /* 0x000fc80003f05270 */
[----:B------:R-:W-:Y:S02]  /*1da0*/  P2R R2, PR, RZ, 0x1 ;  /* 0x00000001ff027803 */ /* 0x000fe40000000000 */
[----:B--2---:R-:W-:Y:S02]  /*1db0*/  SEL R20, R20, 0xff800000, P3 ;  /* 0xff80000014147807 */ /* 0x004fe40001800000 */
[----:B------:R-:W-:Y:S02]  /*1dc0*/  SEL R50, R21, 0xff800000, P3 ;  /* 0xff80000015327807 */ /* 0x000fe40001800000 */
[----:B------:R-:W-:Y:S02]  /*1dd0*/  FSETP.NAN.AND P4, PT, R20, R20, PT ;  /* 0x000000141400720b */ /* 0x000fe40003f88000 */
[----:B------:R-:W-:Y:S02]  /*1de0*/  FSETP.NAN.AND P5, PT, R50, R50, PT ;  /* 0x000000323200720b */ /* 0x000fe40003fa8000 */
[----:B------:R-:W-:-:S02]  /*1df0*/  SEL R22, R22, 0xff800000, P3 ;  /* 0xff80000016167807 */ /* 0x000fc40001800000 */
[----:B------:R-:W-:Y:S02]  /*1e00*/  SEL R23, R23, 0xff800000, P3 ;  /* 0xff80000017177807 */ /* 0x000fe40001800000 */
[----:B------:R-:W-:Y:S02]  /*1e10*/  FSETP.GEU.AND P3, PT, R65, R20, PT ;  /* 0x000000144100720b */ /* 0x000fe40003f6e000 */
[----:B------:R-:W-:-:S03]  /*1e20*/  FSETP.NAN.AND P6, PT, R22, R22, PT ;  /* 0x000000161600720b */ /* 0x000fc60003fc8000 */
[----:B------:R-:W-:Y:S02]  /*1e30*/  @!P4 SEL R20, R20, R65, !P3 ;  /* 0x000000411414c207 */ /* 0x000fe40005800000 */
[----:B------:R-:W-:Y:S02]  /*1e40*/  FSETP.GEU.AND P4, PT, R67, R50, PT ;  /* 0x000000324300720b */ /* 0x000fe40003f8e000 */
[----:B------:R-:W-:Y:S02]  /*1e50*/  FSETP.NAN.AND P0, PT, R23, R23, PT ;  /* 0x000000171700720b */ /* 0x000fe40003f08000 */
[----:B------:R-:W-:Y:S02]  /*1e60*/  @!P5 SEL R50, R50, R67, !P4 ;  /* 0x000000433232d207 */ /* 0x000fe40006000000 */
[----:B------:R-:W-:-:S04]  /*1e70*/  FSETP.GEU.AND P5, PT, R69, R22, PT ;  /* 0x000000164500720b */ /* 0x000fc80003fae000 */
[----:B------:R-:W-:Y:S02]  /*1e80*/  @!P6 SEL R22, R22, R69, !P5 ;  /* 0x000000451616e207 */ /* 0x000fe40006800000 */
[----:B------:R-:W-:-:S04]  /*1e90*/  FSETP.GEU.AND P6, PT, R70, R23, PT ;  /* 0x000000174600720b */ /* 0x000fc80003fce000 */
[----:B------:R-:W-:Y:S02]  /*1ea0*/  @!P0 SEL R23, R23, R70, !P6 ;  /* 0x0000004617178207 */ /* 0x000fe40007000000 */
[----:B------:R-:W-:-:S04]  /*1eb0*/  ISETP.NE.AND P0, PT, R2, RZ, PT ;  /* 0x000000ff0200720c */ /* 0x000fc80003f05270 */
[----:B------:R-:W-:Y:S02]  /*1ec0*/  SEL R5, RZ, 0x1, !P0 ;  /* 0x00000001ff057807 */ /* 0x000fe40004000000 */
[----:B------:R-:W-:-:S04]  /*1ed0*/  ISETP.NE.AND P0, PT, R45, RZ, PT ;  /* 0x000000ff2d00720c */ /* 0x000fc80003f05270 */
[----:B------:R-:W-:Y:S02]  /*1ee0*/  SEL R2, RZ, 0x1, !P0 ;  /* 0x00000001ff027807 */ /* 0x000fe40004000000 */
[----:B------:R-:W-:-:S04]  /*1ef0*/  ISETP.NE.AND P0, PT, R7, RZ, PT ;  /* 0x000000ff0700720c */ /* 0x000fc80003f05270 */
[----:B------:R-:W-:Y:S02]  /*1f00*/  SEL R7, RZ, 0x1, !P0 ;  /* 0x00000001ff077807 */ /* 0x000fe40004000000 */
[----:B------:R-:W-:Y:S02]  /*1f10*/  ISETP.NE.AND P0, PT, R0, RZ, PT ;  /* 0x000000ff0000720c */ /* 0x000fe40003f05270 */
[----:B------:R-:W-:Y:S02]  /*1f20*/  P2R R65, PR, RZ, 0x20 ;  /* 0x00000020ff417803 */ /* 0x000fe40000000000 */
[----:B------:R-:W-:Y:S02]  /*1f30*/  SEL R0, RZ, 0x1, !P0 ;  /* 0x00000001ff007807 */ /* 0x000fe40004000000 */
[----:B------:R-:W-:Y:S02]  /*1f40*/  ISETP.NE.AND P0, PT, R38, RZ, PT ;  /* 0x000000ff2600720c */ /* 0x000fe40003f05270 */
[----:B------:R-:W-:-:S02]  /*1f50*/  ISETP.NE.AND P5, PT, R43, RZ, PT ;  /* 0x000000ff2b00720c */ /* 0x000fc40003fa5270 */
[----:B------:R-:W-:Y:S02]  /*1f60*/  P2R R43, PR, RZ, 0x40 ;  /* 0x00000040ff2b7803 */ /* 0x000fe40000000000 */
[----:B------:R-:W-:Y:S02]  /*1f70*/  ISETP.NE.AND P6, PT, R42, RZ, PT ;  /* 0x000000ff2a00720c */ /* 0x000fe40003fc5270 */
[----:B------:R-:W-:Y:S02]  /*1f80*/  SEL R42, RZ, 0x1, !P0 ;  /* 0x00000001ff2a7807 */ /* 0x000fe40004000000 */
[----:B------:R-:W-:-:S04]  /*1f90*/  ISETP.NE.AND P0, PT, R37, RZ, PT ;  /* 0x000000ff2500720c */ /* 0x000fc80003f05270 */
[----:B------:R-:W-:Y:S02]  /*1fa0*/  SEL R38, RZ, 0x1, !P0 ;  /* 0x00000001ff267807 */ /* 0x000fe40004000000 */
[----:B------:R-:W-:-:S04]  /*1fb0*/  ISETP.NE.AND P0, PT, R36, RZ, PT ;  /* 0x000000ff2400720c */ /* 0x000fc80003f05270 */
[----:B------:R-:W-:Y:S02]  /*1fc0*/  SEL R37, RZ, 0x1, !P0 ;  /* 0x00000001ff257807 */ /* 0x000fe40004000000 */
[----:B------:R-:W-:-:S04]  /*1fd0*/  ISETP.NE.AND P0, PT, R39, RZ, PT ;  /* 0x000000ff2700720c */ /* 0x000fc80003f05270 */
[----:B------:R-:W-:Y:S02]  /*1fe0*/  SEL R36, RZ, 0x1, !P0 ;  /* 0x00000001ff247807 */ /* 0x000fe40004000000 */
[----:B------:R-:W-:Y:S02]  /*1ff0*/  ISETP.NE.AND P0, PT, R13, RZ, PT ;  /* 0x000000ff0d00720c */ /* 0x000fe40003f05270 */
[----:B------:R-:W-:Y:S02]  /*2000*/  SEL R37, R37, 0x2, P6 ;  /* 0x0000000225257807 */ /* 0x000fe40003000000 */
[----:B------:R-:W-:Y:S02]  /*2010*/  SEL R5, R5, 0x2, P0 ;  /* 0x0000000205057807 */ /* 0x000fe40000000000 */
[----:B------:R-:W-:Y:S02]  /*2020*/  ISETP.NE.AND P0, PT, R16, RZ, PT ;  /* 0x000000ff1000720c */ /* 0x000fe40003f05270 */
[----:B------:R-:W-:-:S02]  /*2030*/  ISETP.NE.AND P6, PT, R41, RZ, PT ;  /* 0x000000ff2900720c */ /* 0x000fc40003fc5270 */
[----:B------:R-:W-:Y:S02]  /*2040*/  SEL R2, R2, 0x2, P0 ;  /* 0x0000000202027807 */ /* 0x000fe40000000000 */
[----:B------:R-:W-:Y:S02]  /*2050*/  ISETP.NE.AND P0, PT, R15, RZ, PT ;  /* 0x000000ff0f00720c */ /* 0x000fe40003f05270 */
[----:B------:R-:W-:Y:S02]  /*2060*/  P2R R13, PR, RZ, 0x40 ;  /* 0x00000040ff0d7803 */ /* 0x000fe40000000000 */
[----:B------:R-:W-:Y:S02]  /*2070*/  ISETP.NE.AND P6, PT, R40, RZ, PT ;  /* 0x000000ff2800720c */ /* 0x000fe40003fc5270 */
[----:B------:R-:W-:Y:S02]  /*2080*/  SEL R7, R7, 0x2, P0 ;  /* 0x0000000207077807 */ /* 0x000fe40000000000 */
[----:B------:R-:W-:-:S02]  /*2090*/  ISETP.NE.AND P0, PT, R14, RZ, PT ;  /* 0x000000ff0e00720c */ /* 0x000fc40003f05270 */
        /* <DEDUP_REMOVED lines=9> */
[----:B------:R-:W-:Y:S02]  /*2130*/  ISETP.NE.AND P6, PT, R61, RZ, PT ;  /* 0x000000ff3d00720c */ /* 0x000fe40003fc5270 */
[----:B------:R-:W-:Y:S02]  /*2140*/  SEL R0, R0, 0x2, P0 ;  /* 0x0000000200007807 */ /* 0x000fe40000000000 */
[----:B------:R-:W-:Y:S02]  /*2150*/  ISETP.NE.AND P0, PT, R44, RZ, PT ;  /* 0x000000ff2c00720c */ /* 0x000fe40003f05270 */
[----:B------:R-:W-:Y:S02]  /*2160*/  P2R R19, PR, RZ, 0x40 ;  /* 0x00000040ff137803 */ /* 0x000fe40000000000 */
[----:B------:R-:W-:-:S02]  /*2170*/  ISETP.NE.AND P6, PT, R60, RZ, PT ;  /* 0x000000ff3c00720c */ /* 0x000fc40003fc5270 */
[----:B------:R-:W-:Y:S02]  /*2180*/  SEL R42, R42, 0x2, P0 ;  /* 0x000000022a2a7807 */ /* 0x000fe40000000000 */
[----:B------:R-:W-:Y:S02]  /*2190*/  ISETP.NE.AND P0, PT, R32, RZ, PT ;  /* 0x000000ff2000720c */ /* 0x000fe40003f05270 */
[----:B------:R-:W-:Y:S02]  /*21a0*/  P2R R25, PR, RZ, 0x40 ;  /* 0x00000040ff197803 */ /* 0x000fe40000000000 */
[----:B------:R-:W-:Y:S02]  /*21b0*/  ISETP.NE.AND P6, PT, R59, RZ, PT ;  /* 0x000000ff3b00720c */ /* 0x000fe40003fc5270 */
[----:B------:R-:W-:Y:S02]  /*21c0*/  SEL R38, R38, 0x2, P0 ;  /* 0x0000000226267807 */ /* 0x000fe40000000000 */
[----:B------:R-:W-:-:S02]  /*21d0*/  ISETP.NE.AND P0, PT, R8, RZ, PT ;  /* 0x000000ff0800720c */ /* 0x000fc40003f05270 */
[----:B------:R-:W-:Y:S02]  /*21e0*/  SEL R36, R36, 0x2, P5 ;  /* 0x0000000224247807 */ /* 0x000fe40002800000 */
[----:B------:R-:W-:Y:S02]  /*21f0*/  P2R R32, PR, RZ, 0x40 ;  /* 0x00000040ff207803 */ /* 0x000fe40000000000 */
[----:B------:R-:W-:Y:S02]  /*2200*/  ISETP.NE.AND P6, PT, R48, RZ, PT ;  /* 0x000000ff3000720c */ /* 0x000fe40003fc5270 */
[----:B------:R-:W-:Y:S02]  /*2210*/  SEL R8, R2, 0x3, P0 ;  /* 0x0000000302087807 */ /* 0x000fe40000000000 */
[----:B------:R-:W-:Y:S02]  /*2220*/  SEL R2, R36, 0x3, P2 ;  /* 0x0000000324027807 */ /* 0x000fe40001000000 */
[----:B------:R-:W-:-:S02]  /*2230*/  P2R R36, PR, RZ, 0x40 ;  /* 0x00000040ff247803 */ /* 0x000fc40000000000 */
        /* <DEDUP_REMOVED lines=29> */
[----:B------:R-:W-:Y:S02]  /*2410*/  SEL R37, R37, 0x3, P6 ;  /* 0x0000000325257807 */ /* 0x000fe40003000000 */
[----:B------:R-:W-:-:S04]  /*2420*/  ISETP.NE.AND P6, PT, R45, RZ, PT ;  /* 0x000000ff2d00720c */ /* 0x000fc80003fc5270 */
[----:B------:R-:W-:Y:S02]  /*2430*/  SEL R38, R38, 0x3, P6 ;  /* 0x0000000326267807 */ /* 0x000fe40003000000 */
[----:B------:R-:W-:Y:S02]  /*2440*/  ISETP.NE.AND P6, PT, R48, RZ, PT ;  /* 0x000000ff3000720c */ /* 0x000fe40003fc5270 */
[----:B------:R-:W-:Y:S02]  /*2450*/  SEL R5, R5, 0x3, P1 ;  /* 0x0000000305057807 */ /* 0x000fe40000800000 */
[----:B------:R-:W-:Y:S02]  /*2460*/  SEL R42, R42, 0x3, P6 ;  /* 0x000000032a2a7807 */ /* 0x000fe40003000000 */
[----:B------:R-:W-:Y:S02]  /*2470*/  ISETP.NE.AND P6, PT, R51, RZ, PT ;  /* 0x000000ff3300720c */ /* 0x000fe40003fc5270 */
[----:B------:R-:W-:-:S02]  /*2480*/  P2R R4, PR, RZ, 0x8 ;  /* 0x00000008ff047803 */ /* 0x000fc40000000000 */
[----:B------:R-:W-:Y:S02]  /*2490*/  SEL R5, R5, 0x4, P6 ;  /* 0x0000000405057807 */ /* 0x000fe40003000000 */
[----:B------:R-:W-:Y:S02]  /*24a0*/  ISETP.NE.AND P6, PT, R52, RZ, PT ;  /* 0x000000ff3400720c */ /* 0x000fe40003fc5270 */
[----:B------:R-:W-:Y:S02]  /*24b0*/  ISETP.NE.AND P3, PT, R76, RZ, PT ;  /* 0x000000ff4c00720c */ /* 0x000fe40003f65270 */
[----:B------:R-:W-:Y:S02]  /*24c0*/  SEL R8, R8, 0x4, P6 ;  /* 0x0000000408087807 */ /* 0x000fe40003000000 */
[----:B------:R-:W-:Y:S02]  /*24d0*/  P2R R21, PR, RZ, 0x10 ;  /* 0x00000010ff157803 */ /* 0x000fe40000000000 */
[----:B------:R-:W-:-:S02]  /*24e0*/  SEL R7, R7, 0x3, P3 ;  /* 0x0000000307077807 */ /* 0x000fc40001800000 */
[----:B------:R-:W-:Y:S02]  /*24f0*/  ISETP.NE.AND P6, PT, R53, RZ, PT ;  /* 0x000000ff3500720c */ /* 0x000fe40003fc5270 */
[----:B------:R-:W-:Y:S02]  /*2500*/  ISETP.NE.AND P4, PT, R72, RZ, PT ;  /* 0x000000ff4800720c */ /* 0x000fe40003f85270 */
[----:B------:R-:W-:Y:S02]  /*2510*/  SEL R7, R7, 0x4, P6 ;  /* 0x0000000407077807 */ /* 0x000fe40003000000 */
[----:B------:R-:W-:Y:S02]  /*2520*/  SEL R0, R0, 0x3, P4 ;  /* 0x0000000300007807 */ /* 0x000fe40002000000 */
[----:B------:R-:W-:-:S04]  /*2530*/  ISETP.NE.AND P6, PT, R54, RZ, PT ;  /* 0x000000ff3600720c */ /* 0x000fc80003fc5270 */
        /* <DEDUP_REMOVED lines=21> */
[----:B------:R-:W-:Y:S01]  /*2690*/  ISETP.NE.AND P6, PT, R25, RZ, PT ;  /* 0x000000ff1900720c */ /* 0x000fe20003fc5270 */
[----:B------:R-:W1:Y:S03]  /*26a0*/  S2R R10, SR_TID.X ;  /* 0x00000000000a7919 */ /* 0x000e660000002100 */
[----:B------:R-:W-:Y:S02]  /*26b0*/  SEL R38, R38, 0x5, P6 ;  /* 0x0000000526267807 */ /* 0x000fe40003000000 */
[----:B------:R-:W-:-:S04]  /*26c0*/  ISETP.NE.AND P6, PT, R19, RZ, PT ;  /* 0x000000ff1300720c */ /* 0x000fc80003fc5270 */
[----:B------:R-:W-:Y:S02]  /*26d0*/  SEL R42, R42, 0x5, P6 ;  /* 0x000000052a2a7807 */ /* 0x000fe40003000000 */
[----:B------:R-:W-:Y:S01]  /*26e0*/  ISETP.NE.AND P6, PT, R17, RZ, PT ;  /* 0x000000ff1100720c */ /* 0x000fe20003fc5270 */
[----:B------:R-:W2:Y:S01]  /*26f0*/  S2R R77, SR_TID.X ;  /* 0x00000000004d7919 */ /* 0x000ea20000002100 */
[----:B------:R-:W3:Y:S02]  /*2700*/  S2UR UR5, SR_CgaCtaId ;  /* 0x00000000000579c3 */ /* 0x000ee40000008800 */
[----:B------:R-:W-:Y:S02]  /*2710*/  SEL R5, R5, 0x6, P6 ;  /* 0x0000000605057807 */ /* 0x000fe40003000000 */
[----:B------:R-:W-:Y:S01]  /*2720*/  ISETP.NE.AND P6, PT, R18, RZ, PT ;  /* 0x000000ff1200720c */ /* 0x000fe20003fc5270 */
[----:B------:R-:W4:Y:S03]  /*2730*/  S2R R73, SR_CTAID.X ;  /* 0x0000000000497919 */ /* 0x000f260000002500 */
[----:B------:R-:W-:-:S02]  /*2740*/  SEL R8, R8, 0x6, P6 ;  /* 0x0000000608087807 */ /* 0x000fc40003000000 */
[----:B------:R-:W-:Y:S02]  /*2750*/  ISETP.NE.AND P6, PT, R16, RZ, PT ;  /* 0x000000ff1000720c */ /* 0x000fe40003fc5270 */
[----:B------:R-:W-:Y:S01]  /*2760*/  ISETP.NE.AND P2, PT, R33, RZ, PT ;  /* 0x000000ff2100720c */ /* 0x000fe20003f45270 */
[----:B------:R-:W-:Y:S01]  /*2770*/  UMOV UR4, 0x400 ;  /* 0x0000040000047882 */ /* 0x000fe20000000000 */
[----:B------:R-:W-:Y:S01]  /*2780*/  SEL R7, R7, 0x6, P6 ;  /* 0x0000000607077807 */ /* 0x000fe20003000000 */
[----:B------:R-:W5:Y:S01]  /*2790*/  LDC.64 R16, c[0x0][0x218] ;  /* 0x00008600ff107b82 */ /* 0x000f620000000a00 */
[----:B------:R-:W-:Y:S02]  /*27a0*/  ISETP.NE.AND P6, PT, R15, RZ, PT ;  /* 0x000000ff0f00720c */ /* 0x000fe40003fc5270 */
[----:B------:R-:W-:Y:S02]  /*27b0*/  ISETP.NE.AND P4, PT, R62, RZ, PT ;  /* 0x000000ff3e00720c */ /* 0x000fe40003f85270 */
[----:B------:R-:W-:-:S02]  /*27c0*/  ISETP.NE.AND P3, PT, R27, RZ, PT ;  /* 0x000000ff1b00720c */ /* 0x000fc40003f65270 */
[----:B------:R-:W-:Y:S02]  /*27d0*/  SEL R0, R0, 0x6, P6 ;  /* 0x0000000600007807 */ /* 0x000fe40003000000 */
[----:B------:R-:W-:Y:S02]  /*27e0*/  SEL R5, R5, 0x7, P2 ;  /* 0x0000000705057807 */ /* 0x000fe40001000000 */
[----:B------:R-:W-:Y:S02]  /*27f0*/  ISETP.NE.AND P1, PT, R31, RZ, PT ;  /* 0x000000ff1f00720c */ /* 0x000fe40003f25270 */
[----:B------:R-:W-:Y:S02]  /*2800*/  SEL R2, R2, 0x6, P4 ;  /* 0x0000000602027807 */ /* 0x000fe40002000000 */
[----:B------:R-:W-:Y:S02]  /*2810*/  ISETP.NE.AND P2, PT, R64, RZ, PT ;  /* 0x000000ff4000720c */ /* 0x000fe40003f45270 */
[----:B------:R-:W-:-:S02]  /*2820*/  ISETP.NE.AND P5, PT, R63, RZ, PT ;  /* 0x000000ff3f00720c */ /* 0x000fc40003fa5270 */
[----:B------:R-:W-:Y:S02]  /*2830*/  SEL R0, R0, 0x7, P3 ;  /* 0x0000000700007807 */ /* 0x000fe40001800000 */
[----:B------:R-:W-:Y:S02]  /*2840*/  ISETP.NE.AND P4, PT, R21, RZ, PT ;  /* 0x000000ff1500720c */ /* 0x000fe40003f85270 */
[----:B------:R-:W-:Y:S02]  /*2850*/  ISETP.NE.AND P3, PT, R4, RZ, PT ;  /* 0x000000ff0400720c */ /* 0x000fe40003f65270 */
[----:B------:R-:W-:Y:S02]  /*2860*/  SEL R4, R8, 0x7, P1 ;  /* 0x0000000708047807 */ /* 0x000fe40000800000 */
[----:B------:R-:W-:Y:S01]  /*2870*/  SEL R21, R2, 0x7, P2 ;  /* 0x0000000702157807 */ /* 0x000fe20001000000 */
[----:B-1----:R-:W-:Y:S01]  /*2880*/  IMAD.SHL.U32 R2, R10, 0x20, RZ ;  /* 0x000000200a027824 */ /* 0x002fe200078e00ff */
[----:B------:R-:W-:-:S02]  /*2890*/  SEL R37, R37, 0x6, P5 ;  /* 0x0000000625257807 */ /* 0x000fc40002800000 */
[----:B------:R-:W-:Y:S02]  /*28a0*/  ISETP.NE.AND P1, PT, R66, RZ, PT ;  /* 0x000000ff4200720c */ /* 0x000fe40003f25270 */
[----:B------:R-:W-:Y:S01]  /*28b0*/  SHF.R.U32.HI R9, RZ, 0x5, R10 ;  /* 0x00000005ff097819 */ /* 0x000fe2000001160a */
[----:B---3--:R-:W-:Y:S01]  /*28c0*/  UPRMT UR4, UR5, 0x654, UR4 ;  /* 0x0000065405047896 */ /* 0x008fe20008000004 */
[----:B------:R-:W-:Y:S02]  /*28d0*/  SEL R37, R37, 0x7, P1 ;  /* 0x0000000725257807 */ /* 0x000fe40000800000 */
[----:B------:R-:W-:Y:S02]  /*28e0*/  ISETP.NE.AND P1, PT, R34, RZ, PT ;  /* 0x000000ff2200720c */ /* 0x000fe40003f25270 */
[----:B------:R-:W-:Y:S02]  /*28f0*/  SGXT.U32 R9, R9, 0x2 ;  /* 0x000000020909781a */ /* 0x000fe40000000000 */
[----:B------:R-:W-:-:S02]  /*2900*/  LOP3.LUT R2, R2, 0x3e0, RZ, 0xc0, !PT ;  /* 0x000003e002027812 */ /* 0x000fc400078ec0ff */
[----:B------:R-:W-:Y:S02]  /*2910*/  SEL R18, R0, 0x8, P1 ;  /* 0x0000000800127807 */ /* 0x000fe40000800000 */
[----:B------:R-:W-:Y:S02]  /*2920*/  LOP3.LUT R8, R9, R2, RZ, 0xfc, !PT ;  /* 0x0000000209087212 */ /* 0x000fe400078efcff */
[----:B--2---:R-:W-:Y:S02]  /*2930*/  LOP3.LUT R0, R77, 0x7f, RZ, 0xc0, !PT ;  /* 0x0000007f4d007812 */ /* 0x004fe400078ec0ff */
[----:B------:R-:W-:Y:S01]  /*2940*/  LEA R9, R2, UR4, 0x2 ;  /* 0x0000000402097c11 */ /* 0x000fe2000f8e10ff */
[----:B------:R-:W1:Y:S01]  /*2950*/  S2R R77, SR_CTAID.Y ;  /* 0x00000000004d7919 */ /* 0x000e620000002600 */
[----:B----4-:R-:W-:-:S03]  /*2960*/  PRMT R0, R0, 0x6540, R73 ;  /* 0x0000654000007816 */ /* 0x010fc60000000049 */
[----:B------:R-:W-:Y:S01]  /*2970*/  IMAD R25, R8, 0x4, R9 ;  /* 0x0000000408197824 */ /* 0x000fe200078e0209 */
[----:B------:R-:W2:Y:S04]  /*2980*/  S2R R73, SR_CTAID.Y ;  /* 0x0000000000497919 */ /* 0x000ea80000002600 */
[----:B------:R-:W-:Y:S04]  /*2990*/  STS [R25], R24 ;  /* 0x0000001819007388 */ /* 0x000fe80000000800 */
[----:B------:R-:W-:Y:S04]  /*29a0*/  STS [R25+0x20], R35 ;  /* 0x0000202319007388 */ /* 0x000fe80000000800 */
[----:B------:R-:W-:Y:S04]  /*29b0*/  STS [R25+0x40], R74 ;  /* 0x0000404a19007388 */ /* 0x000fe80000000800 */
[----:B------:R-:W-:Y:S04]  /*29c0*/  STS [R25+0x60], R30 ;  /* 0x0000601e19007388 */ /* 0x000fe80000000800 */
[----:B------:R3:W-:Y:S04]  /*29d0*/  STS [R25+0x80], R20 ;  /* 0x0000801419007388 */ /* 0x0007e80000000800 */
[----:B------:R-:W-:Y:S04]  /*29e0*/  STS [R25+0xa0], R50 ;  /* 0x0000a03219007388 */ /* 0x000fe80000000800 */
[----:B------:R-:W-:Y:S04]  /*29f0*/  STS [R25+0xc0], R22 ;  /* 0x0000c01619007388 */ /* 0x000fe80000000800 */
[----:B------:R4:W-:Y:S01]  /*2a00*/  STS [R25+0xe0], R23 ;  /* 0x0000e01719007388 */ /* 0x0009e20000000800 */
[----:B------:R-:W-:Y:S01]  /*2a10*/  IMAD.SHL.U32 R2, R10, 0x10, RZ ;  /* 0x000000100a027824 */ /* 0x000fe200078e00ff */
[----:B------:R-:W-:-:S04]  /*2a20*/  ISETP.NE.AND P6, PT, R14, RZ, PT ;  /* 0x000000ff0e00720c */ /* 0x000fc80003fc5270 */
[----:B------:R-:W-:Y:S02]  /*2a30*/  LOP3.LUT R2, R2, 0x7f0, RZ, 0xc0, !PT ;  /* 0x000007f002027812 */ /* 0x000fe400078ec0ff */
[----:B------:R-:W-:Y:S02]  /*2a40*/  ISETP.NE.AND P2, PT, R26, RZ, PT ;  /* 0x000000ff1a00720c */ /* 0x000fe40003f45270 */
[----:B------:R-:W-:Y:S01]  /*2a50*/  IADD3 R26, R2, UR4, R2 ;  /* 0x00000004021a7c10 */ /* 0x000fe2000fffe002 */
[----:B------:R-:W-:Y:S01]  /*2a60*/  BAR.SYNC.DEFER_BLOCKING 0x0 ;  /* 0x0000000000007b1d */ /* 0x000fe20000010000 */
[----:B------:R-:W-:Y:S02]  /*2a70*/  SEL R42, R42, 0x6, P6 ;  /* 0x000000062a2a7807 */ /* 0x000fe40003000000 */
[----:B------:R-:W-:Y:S02]  /*2a80*/  ISETP.NE.AND P6, PT, R13, RZ, PT ;  /* 0x000000ff0d00720c */ /* 0x000fe40003fc5270 */
[----:B-1----:R-:W-:Y:S01]  /*2a90*/  SHF.R.S32.HI R77, RZ, 0x1d, R77 ;  /* 0x0000001dff4d7819 */ /* 0x002fe2000001144d */
[----:B--2---:R-:W-:Y:S01]  /*2aa0*/  IMAD.SHL.U32 R73, R73, 0x4, RZ ;  /* 0x0000000449497824 */ /* 0x004fe200078e00ff */
[----:B------:R-:W-:-:S02]  /*2ab0*/  ISETP.NE.AND P0, PT, R29, RZ, PT ;  /* 0x000000ff1d00720c */ /* 0x000fc40003f05270 */
[----:B------:R-:W-:Y:S01]  /*2ac0*/  ISETP.NE.AND P1, PT, R28, RZ, PT ;  /* 0x000000ff1c00720c */ /* 0x000fe20003f25270 */
[----:B---3--:R-:W-:Y:S01]  /*2ad0*/  IMAD R20, R6, 0x100, R3 ;  /* 0x0000010006147824 */ /* 0x008fe200078e0203 */
[----:B------:R-:W-:Y:S01]  /*2ae0*/  SGXT R77, R77, 0x1 ;  /* 0x000000014d4d781a */ /* 0x000fe20000000200 */
[----:B------:R-:W-:-:S03]  /*2af0*/  ULDC.64 UR4, c[0x0][0x220] ;  /* 0x0000880000047ab9 */ /* 0x000fc60000000a00 */
[----:B------:R-:W-:Y:S01]  /*2b00*/  LEA.HI R2, R77, R73, RZ, 0x8 ;  /* 0x000000494d027211 */ /* 0x000fe200078f40ff */
[----:B------:R-:W1:Y:S04]  /*2b10*/  LDS.128 R12, [R26] ;  /* 0x000000001a0c7984 */ /* 0x000e680000000c00 */
[----:B------:R-:W2:Y:S01]  /*2b20*/  LDS.128 R8, [R26+0x1000] ;  /* 0x001000001a087984 */ /* 0x000ea20000000c00 */
[----:B------:R-:W-:Y:S01]  /*2b30*/  IMAD.SHL.U32 R19, R2, 0x100, RZ ;  /* 0x0000010002137824 */ /* 0x000fe200078e00ff */
[----:B------:R-:W-:Y:S02]  /*2b40*/  SEL R7, R7, 0x7, P0 ;  /* 0x0000000707077807 */ /* 0x000fe40000000000 */
[----:B------:R-:W-:Y:S02]  /*2b50*/  SEL R38, R38, 0x6, P6 ;  /* 0x0000000626267807 */ /* 0x000fe40003000000 */
[----:B------:R-:W-:-:S02]  /*2b60*/  ISETP.NE.AND P0, PT, R68, RZ, PT ;  /* 0x000000ff4400720c */ /* 0x000fc40003f05270 */
[----:B------:R-:W-:Y:S02]  /*2b70*/  LOP3.LUT R2, R2, 0xffffff00, RZ, 0xc0, !PT ;  /* 0xffffff0002027812 */ /* 0x000fe400078ec0ff */
[----:B------:R-:W-:Y:S02]  /*2b80*/  LOP3.LUT R19, R19, 0xffff0000, RZ, 0xc0, !PT ;  /* 0xffff000013137812 */ /* 0x000fe400078ec0ff */
[----:B------:R-:W-:Y:S02]  /*2b90*/  SEL R38, R38, 0x7, P0 ;  /* 0x0000000726267807 */ /* 0x000fe40000000000 */
[----:B------:R-:W-:Y:S02]  /*2ba0*/  IADD3 R19, R19, R73, -R2 ;  /* 0x0000004913137210 */ /* 0x000fe40007ffe802 */
[----:B------:R-:W-:Y:S02]  /*2bb0*/  ISETP.NE.AND P0, PT, R71, RZ, PT ;  /* 0x000000ff4700720c */ /* 0x000fe40003f05270 */
[----:B------:R-:W-:-:S02]  /*2bc0*/  LOP3.LUT R2, R0, 0x80, RZ, 0xfc, !PT ;  /* 0x0000008000027812 */ /* 0x000fc400078efcff */
[----:B------:R-:W-:Y:S02]  /*2bd0*/  SEL R7, R7, 0x8, P2 ;  /* 0x0000000807077807 */ /* 0x000fe40001000000 */
[----:B------:R-:W-:Y:S01]  /*2be0*/  SEL R42, R42, 0x7, P0 ;  /* 0x000000072a2a7807 */ /* 0x000fe20000000000 */
[----:B----4-:R-:W-:Y:S01]  /*2bf0*/  IMAD R25, R2, 0x100, R19 ;  /* 0x0000010002197824 */ /* 0x010fe200078e0213 */
[----:B------:R-:W-:Y:S02]  /*2c00*/  ISETP.NE.AND P2, PT, R75, RZ, PT ;  /* 0x000000ff4b00720c */ /* 0x000fe40003f45270 */
[----:B------:R-:W-:Y:S02]  /*2c10*/  SEL R4, R4, 0x8, P1 ;  /* 0x0000000804047807 */ /* 0x000fe40000800000 */
[----:B------:R-:W-:Y:S02]  /*2c20*/  ISETP.GE.AND P0, PT, R0, 0x100, PT ;  /* 0x000001000000780c */ /* 0x000fe40003f06270 */
[----:B------:R-:W-:-:S02]  /*2c30*/  ISETP.GE.AND P1, PT, R2, 0x100, PT ;  /* 0x000001000200780c */ /* 0x000fc40003f26270 */
[----:B------:R-:W-:Y:S02]  /*2c40*/  SEL R2, R21, 0x8, P3 ;  /* 0x0000000815027807 */ /* 0x000fe40001800000 */
[----:B------:R-:W-:Y:S01]  /*2c50*/  ISETP.GE.AND P3, PT, R3, 0x100, PT ;  /* 0x000001000300780c */ /* 0x000fe20003f66270 */
[----:B------:R-:W-:Y:S01]  /*2c60*/  IMAD R23, R0, 0x100, R19 ;  /* 0x0000010000177824 */ /* 0x000fe200078e0213 */
[----:B------:R-:W-:Y:S02]  /*2c70*/  SEL R5, R5, 0x8, P2 ;  /* 0x0000000805057807 */ /* 0x000fe40001000000 */
[----:B------:R-:W-:Y:S02]  /*2c80*/  ISETP.NE.AND P6, PT, R43, RZ, PT ;  /* 0x000000ff2b00720c */ /* 0x000fe40003fc5270 */
[----:B------:R-:W-:Y:S02]  /*2c90*/  ISETP.NE.AND P5, PT, R65, RZ, PT ;  /* 0x000000ff4100720c */ /* 0x000fe40003fa5270 */
[----:B------:R-:W-:-:S02]  /*2ca0*/  SEL R37, R37, 0x8, P4 ;  /* 0x0000000825257807 */ /* 0x000fc40002000000 */
[----:B------:R-:W-:Y:S01]  /*2cb0*/  PRMT R19, R18, 0x3340, R7 ;  /* 0x0000334012137816 */ /* 0x000fe20000000007 */
[----:B-----5:R-:W-:Y:S01]  /*2cc0*/  IMAD.WIDE R6, R25, 0x4, R16 ;  /* 0x0000000419067825 */ /* 0x020fe200078e0210 */
[----:B------:R-:W-:Y:S02]  /*2cd0*/  PRMT R0, R4, 0x3340, R5 ;  /* 0x0000334004007816 */ /* 0x000fe40000000005 */
[----:B------:R-:W-:Y:S01]  /*2ce0*/  SEL R42, R42, 0x8, P6 ;  /* 0x000000082a2a7807 */ /* 0x000fe20003000000 */
[----:B------:R-:W-:Y:S01]  /*2cf0*/  IMAD.WIDE R4, R23, 0x4, R16 ;  /* 0x0000000417047825 */ /* 0x000fe200078e0210 */
[----:B------:R-:W-:Y:S02]  /*2d00*/  SEL R17, R38, 0x8, P5 ;  /* 0x0000000826117807 */ /* 0x000fe40002800000 */
[----:B------:R-:W-:Y:S02]  /*2d10*/  PRMT R16, R2, 0x3340, R37 ;  /* 0x0000334002107816 */ /* 0x000fe40000000025 */
[----:B------:R-:W-:Y:S01]  /*2d20*/  IADD3 R2, P2, R20, UR4, RZ ;  /* 0x0000000414027c10 */ /* 0x000fe2000ff5e0ff */
[----:B-1----:R1:W-:Y:S01]  /*2d30*/  @!P0 STG.E.128 desc[UR6][R4.64], R12 ;  /* 0x0000000c04008986 */ /* 0x0023e2000c101d06 */
[----:B------:R-:W-:-:S02]  /*2d40*/  PRMT R17, R17, 0x3340, R42 ;  /* 0x0000334011117816 */ /* 0x000fc4000000002a */
[----:B------:R-:W-:Y:S01]  /*2d50*/  LEA.HI.X.SX32 R3, R20, UR5, 0x1, P2 ;  /* 0x0000000514037c11 */ /* 0x000fe200090f0eff */
[----:B--2---:R1:W-:Y:S01]  /*2d60*/  @!P1 STG.E.128 desc[UR6][R6.64], R8 ;  /* 0x0000000806009986 */ /* 0x0043e2000c101d06 */
[----:B------:R-:W-:Y:S02]  /*2d70*/  PRMT R18, R19, 0x5410, R0 ;  /* 0x0000541013127816 */ /* 0x000fe40000000000 */
[----:B------:R-:W-:Y:S01]  /*2d80*/  PRMT R19, R16, 0x5410, R17 ;  /* 0x0000541010137816 */ /* 0x000fe20000000011 */
[----:B------:R-:W-:Y:S06]  /*2d90*/  @P3 EXIT ;  /* 0x000000000000394d */ /* 0x000fec0003800000 */
[----:B------:R-:W-:Y:S01]  /*2da0*/  STG.E.64 desc[UR6][R2.64], R18 ;  /* 0x0000001202007986 */ /* 0x000fe2000c101b06 */
[----:B------:R-:W-:Y:S05]  /*2db0*/  EXIT ;  /* 0x000000000000794d */ /* 0x000fea0003800000 */
.L_x_0:
[----:B------:R-:W-:-:S00]  /*2dc0*/  BRA `(.L_x_0) ;  /* 0xfffffffc00fc7947 */ /* 0x000fc0000383ffff */
[----:B------:R-:W-:-:S00]  /*2dd0*/  NOP ;  /* 0x0000000000007918 */ /* 0x000fc00000000000 */
        /* <DEDUP_REMOVED lines=10> */
.L_x_1:


//--------------------- .nv.shared.triton_poi_fused_max_pool2d_with_indices_6 --------------------------
	.section	.nv.shared.triton_poi_fused_max_pool2d_with_indices_6,"aw",@nobits
	.sectionflags	@""
	.align	16
	.zero		1024


//--------------------- .nv.constant0.triton_poi_fused_max_pool2d_with_indices_6 --------------------------
	.section	.nv.constant0.triton_poi_fused_max_pool2d_with_indices_6,"a",@progbits
	.sectionflags	@""
	.align	4
.nv.constant0.triton_poi_fused_max_pool2d_with_indices_6:
	.zero		560
